	.target	sm_90a

	.elftype	@"ET_EXEC"


//--------------------- .note.nv.tkinfo           --------------------------
	.section	.note.nv.tkinfo,"",@"SHT_NOTE"
	.sectionflags	@"SHF_NOTE_NV_TKINFO"
	.tkinfo
        /*0018*/ 	.word	0x00000002
        /*0030*/ 	.string	""
        /*0030*/ 	.string	"ptxas"
        /*0030*/ 	.string	"Cuda compilation tools, release 13.0, V13.0.88"
        /*0030*/ 	.string	"Build cuda_13.0.r13.0/compiler.36424714_0"
        /*0030*/ 	.string	"-arch sm_90a -m 64 "



//--------------------- .note.nv.cuinfo           --------------------------
	.section	.note.nv.cuinfo,"",@"SHT_NOTE"
	.sectionflags	@"SHF_NOTE_NV_CUINFO"
        /*0018*/ 	.short	0x0002
        /*001a*/ 	.short	0x005a
        /*001c*/ 	.short	0x0082
	.zero		2


//--------------------- .nv.info                  --------------------------
	.section	.nv.info,"",@"SHT_CUDA_INFO"
	.align	4


	//----- nvinfo : EIATTR_REGCOUNT
	.align		4
        /*0000*/ 	.byte	0x04, 0x2f
        /*0002*/ 	.short	(.L_15 - .L_14)
	.align		4
.L_14:
        /*0004*/ 	.word	index@(_ZN7cutlass13device_kernelINS_4gemm6kernel13GemmUniversalIN4cute5tupleIJiiiiEEENS1_10collective13CollectiveMmaINS1_34MainloopSm90TmaGmmaWarpSpecializedILi4ENS5_IJNS4_1CILi1EEESB_SB_EEENS1_35KernelTmaWarpSpecializedCooperativeEEENS5_IJNSA_ILi256EEENSA_ILi128EEESG_EEEaNS5_IJlSB_lEEEaSI_NS4_8TiledMMAINS4_8MMA_AtomIJNS4_4SM904GMMA27MMA_64x128x32_S32S8S8_SS_TNEEEENS4_6LayoutINS5_IJNSA_ILi2EEESB_SB_EEENS5_IJSB_NSA_ILi0EEESS_EEEEENS5_IJNS4_10UnderscoreESV_SV_EEEEENS4_13SM90_TMA_LOADENS4_14ComposedLayoutINS4_7SwizzleILi3ELi4ELi3EEENS4_18smem_ptr_flag_bitsILi8EEENSP_INS5_IJNSA_ILi8EEESG_EEENS5_IJSG_SB_EEEEEEEvNS4_8identityESY_S18_vS19_EENS_8epilogue10collective6detail29Sm90TmaWarpSpecializedAdapterINS1C_15DefaultEpilogueIaSI_SI_NS1B_6thread17LinearCombinationIaLi1EiiLNS1G_9ScaleType4KindE0ELNS_15FloatRoundStyleE2EaEENS1_15EpilogueDefaultEEEEEvvEEEEvNT_6ParamsE)
        /*0008*/ 	.word	0x000000a8


	//----- nvinfo : EIATTR_FRAME_SIZE
	.align		4
.L_15:
        /*000c*/ 	.byte	0x04, 0x11
        /*000e*/ 	.short	(.L_17 - .L_16)
	.align		4
.L_16:
        /*0010*/ 	.word	index@(_ZN7cutlass13device_kernelINS_4gemm6kernel13GemmUniversalIN4cute5tupleIJiiiiEEENS1_10collective13CollectiveMmaINS1_34MainloopSm90TmaGmmaWarpSpecializedILi4ENS5_IJNS4_1CILi1EEESB_SB_EEENS1_35KernelTmaWarpSpecializedCooperativeEEENS5_IJNSA_ILi256EEENSA_ILi128EEESG_EEEaNS5_IJlSB_lEEEaSI_NS4_8TiledMMAINS4_8MMA_AtomIJNS4_4SM904GMMA27MMA_64x128x32_S32S8S8_SS_TNEEEENS4_6LayoutINS5_IJNSA_ILi2EEESB_SB_EEENS5_IJSB_NSA_ILi0EEESS_EEEEENS5_IJNS4_10UnderscoreESV_SV_EEEEENS4_13SM90_TMA_LOADENS4_14ComposedLayoutINS4_7SwizzleILi3ELi4ELi3EEENS4_18smem_ptr_flag_bitsILi8EEENSP_INS5_IJNSA_ILi8EEESG_EEENS5_IJSG_SB_EEEEEEEvNS4_8identityESY_S18_vS19_EENS_8epilogue10collective6detail29Sm90TmaWarpSpecializedAdapterINS1C_15DefaultEpilogueIaSI_SI_NS1B_6thread17LinearCombinationIaLi1EiiLNS1G_9ScaleType4KindE0ELNS_15FloatRoundStyleE2EaEENS1_15EpilogueDefaultEEEEEvvEEEEvNT_6ParamsE)
        /*0014*/ 	.word	0x00000000


	//----- nvinfo : EIATTR_MIN_STACK_SIZE
	.align		4
.L_17:
        /*0018*/ 	.byte	0x04, 0x12
        /*001a*/ 	.short	(.L_19 - .L_18)
	.align		4
.L_18:
        /*001c*/ 	.word	index@(_ZN7cutlass13device_kernelINS_4gemm6kernel13GemmUniversalIN4cute5tupleIJiiiiEEENS1_10collective13CollectiveMmaINS1_34MainloopSm90TmaGmmaWarpSpecializedILi4ENS5_IJNS4_1CILi1EEESB_SB_EEENS1_35KernelTmaWarpSpecializedCooperativeEEENS5_IJNSA_ILi256EEENSA_ILi128EEESG_EEEaNS5_IJlSB_lEEEaSI_NS4_8TiledMMAINS4_8MMA_AtomIJNS4_4SM904GMMA27MMA_64x128x32_S32S8S8_SS_TNEEEENS4_6LayoutINS5_IJNSA_ILi2EEESB_SB_EEENS5_IJSB_NSA_ILi0EEESS_EEEEENS5_IJNS4_10UnderscoreESV_SV_EEEEENS4_13SM90_TMA_LOADENS4_14ComposedLayoutINS4_7SwizzleILi3ELi4ELi3EEENS4_18smem_ptr_flag_bitsILi8EEENSP_INS5_IJNSA_ILi8EEESG_EEENS5_IJSG_SB_EEEEEEEvNS4_8identityESY_S18_vS19_EENS_8epilogue10collective6detail29Sm90TmaWarpSpecializedAdapterINS1C_15DefaultEpilogueIaSI_SI_NS1B_6thread17LinearCombinationIaLi1EiiLNS1G_9ScaleType4KindE0ELNS_15FloatRoundStyleE2EaEENS1_15EpilogueDefaultEEEEEvvEEEEvNT_6ParamsE)
        /*0020*/ 	.word	0x00000000
.L_19:


//--------------------- .nv.compat                --------------------------
	.section	.nv.compat,"",@"SHT_CUDA_COMPAT_INFO"
	.align	4
        /*0000*/ 	.byte	0x02, 0x09, 0x01, 0x00, 0x02, 0x02, 0x04, 0x00, 0x02, 0x05, 0x05, 0x00, 0x03, 0x07, 0x01, 0x01
        /*0010*/ 	.byte	0x02, 0x03, 0x01, 0x00, 0x02, 0x06, 0x01, 0x00, 0x04, 0x0b, 0x08, 0x00, 0x00, 0x00, 0x00, 0x00
        /*0020*/ 	.byte	0x00, 0x00, 0x00, 0x00


//--------------------- .nv.info._ZN7cutlass13device_kernelINS_4gemm6kernel13GemmUniversalIN4cute5tupleIJiiiiEEENS1_10collective13CollectiveMmaINS1_34MainloopSm90TmaGmmaWarpSpecializedILi4ENS5_IJNS4_1CILi1EEESB_SB_EEENS1_35KernelTmaWarpSpecializedCooperativeEEENS5_IJNSA_ILi256EEENSA_ILi128EEESG_EEEaNS5_IJlSB_lEEEaSI_NS4_8TiledMMAINS4_8MMA_AtomIJNS4_4SM904GMMA27MMA_64x128x32_S32S8S8_SS_TNEEEENS4_6LayoutINS5_IJNSA_ILi2EEESB_SB_EEENS5_IJSB_NSA_ILi0EEESS_EEEEENS5_IJNS4_10UnderscoreESV_SV_EEEEENS4_13SM90_TMA_LOADENS4_14ComposedLayoutINS4_7SwizzleILi3ELi4ELi3EEENS4_18smem_ptr_flag_bitsILi8EEENSP_INS5_IJNSA_ILi8EEESG_EEENS5_IJSG_SB_EEEEEEEvNS4_8identityESY_S18_vS19_EENS_8epilogue10collective6detail29Sm90TmaWarpSpecializedAdapterINS1C_15DefaultEpilogueIaSI_SI_NS1B_6thread17LinearCombinationIaLi1EiiLNS1G_9ScaleType4KindE0ELNS_15FloatRoundStyleE2EaEENS1_15EpilogueDefaultEEEEEvvEEEEvNT_6ParamsE --------------------------
	.section	.nv.info._ZN7cutlass13device_kernelINS_4gemm6kernel13GemmUniversalIN4cute5tupleIJiiiiEEENS1_10collective13CollectiveMmaINS1_34MainloopSm90TmaGmmaWarpSpecializedILi4ENS5_IJNS4_1CILi1EEESB_SB_EEENS1_35KernelTmaWarpSpecializedCooperativeEEENS5_IJNSA_ILi256EEENSA_ILi128EEESG_EEEaNS5_IJlSB_lEEEaSI_NS4_8TiledMMAINS4_8MMA_AtomIJNS4_4SM904GMMA27MMA_64x128x32_S32S8S8_SS_TNEEEENS4_6LayoutINS5_IJNSA_ILi2EEESB_SB_EEENS5_IJSB_NSA_ILi0EEESS_EEEEENS5_IJNS4_10UnderscoreESV_SV_EEEEENS4_13SM90_TMA_LOADENS4_14ComposedLayoutINS4_7SwizzleILi3ELi4ELi3EEENS4_18smem_ptr_flag_bitsILi8EEENSP_INS5_IJNSA_ILi8EEESG_EEENS5_IJSG_SB_EEEEEEEvNS4_8identityESY_S18_vS19_EENS_8epilogue10collective6detail29Sm90TmaWarpSpecializedAdapterINS1C_15DefaultEpilogueIaSI_SI_NS1B_6thread17LinearCombinationIaLi1EiiLNS1G_9ScaleType4KindE0ELNS_15FloatRoundStyleE2EaEENS1_15EpilogueDefaultEEEEEvvEEEEvNT_6ParamsE,"",@"SHT_CUDA_INFO"
	.sectionflags	@""
	.align	4


	//----- nvinfo : EIATTR_CUDA_API_VERSION
	.align		4
        /*0000*/ 	.byte	0x04, 0x37
        /*0002*/ 	.short	(.L_21 - .L_20)
.L_20:
        /*0004*/ 	.word	0x00000082


	//----- nvinfo : EIATTR_KPARAM_INFO
	.align		4
.L_21:
        /*0008*/ 	.byte	0x04, 0x17
        /*000a*/ 	.short	(.L_23 - .L_22)
.L_22:
        /*000c*/ 	.word	0x00000000
        /*0010*/ 	.short	0x0000
        /*0012*/ 	.short	0x0070
        /*0014*/ 	.byte	0x00, 0xf0, 0x01, 0x10


	//----- nvinfo : EIATTR_SPARSE_MMA_MASK
	.align		4
.L_23:
        /*0018*/ 	.byte	0x03, 0x50
        /*001a*/ 	.short	0x0000


	//----- nvinfo : EIATTR_MAXREG_COUNT
	.align		4
        /*001c*/ 	.byte	0x03, 0x1b
        /*001e*/ 	.short	0x00a8


	//----- nvinfo : EIATTR_NUM_BARRIERS
	.align		4
        /*0020*/ 	.byte	0x02, 0x4c
        /*0022*/ 	.byte	0x01
	.zero		1


	//----- nvinfo : EIATTR_EXTERNS
	.align		4
        /*0024*/ 	.byte	0x04, 0x0f
        /*0026*/ 	.short	(.L_25 - .L_24)


	//   ....[0]....
	.align		4
.L_24:
        /*0028*/ 	.word	index@(__assertfail)


	//----- nvinfo : EIATTR_MERCURY_ISA_VERSION
	.align		4
.L_25:
        /*002c*/ 	.byte	0x03, 0x5f
        /*002e*/ 	.short	0x0101


	//----- nvinfo : EIATTR_INT_WARP_WIDE_INSTR_OFFSETS
	.align		4
        /*0030*/ 	.byte	0x04, 0x31
        /*0032*/ 	.short	(.L_27 - .L_26)


	//   ....[0]....
.L_26:
        /*0034*/ 	.word	0x000003b0


	//   ....[1]....
        /*0038*/ 	.word	0x000003e0


	//   ....[2]....
        /*003c*/ 	.word	0x000004c0


	//----- nvinfo : EIATTR_COOP_GROUP_MASK_REGIDS
	.align		4
.L_27:
        /*0040*/ 	.byte	0x04, 0x29
        /*0042*/ 	.short	(.L_29 - .L_28)


	//   ....[0]....
.L_28:
        /*0044*/ 	.word	0xffffffff


	//   ....[1]....
        /*0048*/ 	.word	0xffffffff


	//   ....[2]....
        /*004c*/ 	.word	0xffffffff


	//   ....[3]....
        /*0050*/ 	.word	0xffffffff


	//   ....[4]....
        /*0054*/ 	.word	0xffffffff


	//----- nvinfo : EIATTR_COOP_GROUP_INSTR_OFFSETS
	.align		4
.L_29:
        /*0058*/ 	.byte	0x04, 0x28
        /*005a*/ 	.short	(.L_31 - .L_30)


	//   ....[0]....
.L_30:
        /*005c*/ 	.word	0x00000060


	//   ....[1]....
        /*0060*/ 	.word	0x00000070


	//   ....[2]....
        /*0064*/ 	.word	0x00000130


	//   ....[3]....
        /*0068*/ 	.word	0x000002c0


	//   ....[4]....
        /*006c*/ 	.word	0x00000f70


	//----- nvinfo : EIATTR_REG_RECONFIG
	.align		4
.L_31:
        /*0070*/ 	.byte	0x01, 0x54
	.zero		2


	//----- nvinfo : EIATTR_SYSCALL_OFFSETS
	.align		4
        /*0074*/ 	.byte	0x04, 0x46
        /*0076*/ 	.short	(.L_33 - .L_32)


	//   ....[0]....
.L_32:
        /*0078*/ 	.word	0x00001140


	//----- nvinfo : EIATTR_MBARRIER_INSTR_OFFSETS
	.align		4
.L_33:
        /*007c*/ 	.byte	0x04, 0x39
        /*007e*/ 	.short	(.L_35 - .L_34)


	//   ....[0]....
.L_34:
        /*0080*/ 	.word	0x00000230
        /*0084*/ 	.word	0x000000ff
        /*0088*/ 	.word	0x00000000
        /*008c*/ 	.short	0x0100
        /*008e*/ 	.byte	0x08
	.zero		1


	//   ....[1]....
        /*0090*/ 	.word	0x00000240
        /*0094*/ 	.word	0x000000ff
        /*0098*/ 	.word	0x00000020
        /*009c*/ 	.short	0x0100
        /*009e*/ 	.byte	0x08
	.zero		1


	//   ....[2]....
        /*00a0*/ 	.word	0x00000250
        /*00a4*/ 	.word	0x000000ff
        /*00a8*/ 	.word	0x00000008
        /*00ac*/ 	.short	0x0100
        /*00ae*/ 	.byte	0x08
	.zero		1


	//   ....[3]....
        /*00b0*/ 	.word	0x00000260
        /*00b4*/ 	.word	0x000000ff
        /*00b8*/ 	.word	0x00000028
        /*00bc*/ 	.short	0x0100
        /*00be*/ 	.byte	0x08
	.zero		1


	//   ....[4]....
        /*00c0*/ 	.word	0x00000270
        /*00c4*/ 	.word	0x000000ff
        /*00c8*/ 	.word	0x00000010
        /*00cc*/ 	.short	0x0100
        /*00ce*/ 	.byte	0x08
	.zero		1


	//   ....[5]....
        /*00d0*/ 	.word	0x00000280
        /*00d4*/ 	.word	0x000000ff
        /*00d8*/ 	.word	0x00000030
        /*00dc*/ 	.short	0x0100
        /*00de*/ 	.byte	0x08
	.zero		1


	//   ....[6]....
        /*00e0*/ 	.word	0x00000290
        /*00e4*/ 	.word	0x000000ff
        /*00e8*/ 	.word	0x00000018
        /*00ec*/ 	.short	0x0100
        /*00ee*/ 	.byte	0x08
	.zero		1


	//   ....[7]....
        /*00f0*/ 	.word	0x000002a0
        /*00f4*/ 	.word	0x000000ff
        /*00f8*/ 	.word	0x00000038
        /*00fc*/ 	.short	0x0100
        /*00fe*/ 	.byte	0x08
	.zero		1


	//   ....[8]....
        /*0100*/ 	.word	0x00000530
        /*0104*/ 	.word	0x000000ff
        /*0108*/ 	.word	0x00000050
        /*010c*/ 	.short	0x0100
        /*010e*/ 	.byte	0x06
	.zero		1


	//   ....[9]....
        /*0110*/ 	.word	0x00000590
        /*0114*/ 	.word	0x000000ff
        /*0118*/ 	.word	0x00000058
        /*011c*/ 	.short	0x0100
        /*011e*/ 	.byte	0x06
	.zero		1


	//   ....[10]....
        /*0120*/ 	.word	0x00001210
        /*0124*/ 	.word	0x00000003
        /*0128*/ 	.word	0x00000000
        /*012c*/ 	.short	0x010a
        /*012e*/ 	.byte	0x3f
	.zero		1


	//   ....[11]....
        /*0130*/ 	.word	0x00001250
        /*0134*/ 	.word	0x00000003
        /*0138*/ 	.word	0x00000000
        /*013c*/ 	.short	0x010a
        /*013e*/ 	.byte	0x3f
	.zero		1


	//   ....[12]....
        /*0140*/ 	.word	0x00001750
        /*0144*/ 	.word	0x00000005
        /*0148*/ 	.word	0x00000000
        /*014c*/ 	.short	0x010a
        /*014e*/ 	.byte	0x3f
	.zero		1


	//   ....[13]....
        /*0150*/ 	.word	0x00001790
        /*0154*/ 	.word	0x00000005
        /*0158*/ 	.word	0x00000000
        /*015c*/ 	.short	0x010a
        /*015e*/ 	.byte	0x3f
	.zero		1


	//   ....[14]....
        /*0160*/ 	.word	0x00001b30
        /*0164*/ 	.word	0x00000004
        /*0168*/ 	.word	0x00000000
        /*016c*/ 	.short	0x0101
        /*016e*/ 	.byte	0x3f
	.zero		1


	//   ....[15]....
        /*0170*/ 	.word	0x00001cf0
        /*0174*/ 	.word	0x00000000
        /*0178*/ 	.word	0x00000000
        /*017c*/ 	.short	0x0101
        /*017e*/ 	.byte	0x3f
	.zero		1


	//   ....[16]....
        /*0180*/ 	.word	0x000093d0
        /*0184*/ 	.word	0x0000000c
        /*0188*/ 	.word	0x00000020
        /*018c*/ 	.short	0x010a
        /*018e*/ 	.byte	0x3f
	.zero		1


	//   ....[17]....
        /*0190*/ 	.word	0x00009790
        /*0194*/ 	.word	0x00000005
        /*0198*/ 	.word	0x00000058
        /*019c*/ 	.short	0x0101
        /*019e*/ 	.byte	0x3f
	.zero		1


	//   ....[18]....
        /*01a0*/ 	.word	0x00009e90
        /*01a4*/ 	.word	0x00000007
        /*01a8*/ 	.word	0x00000000
        /*01ac*/ 	.short	0x010a
        /*01ae*/ 	.byte	0x3f
	.zero		1


	//   ....[19]....
        /*01b0*/ 	.word	0x00009f10
        /*01b4*/ 	.word	0x00000006
        /*01b8*/ 	.word	0x00000000
        /*01bc*/ 	.short	0x010a
        /*01be*/ 	.byte	0x3f
	.zero		1


	//   ....[20]....
        /*01c0*/ 	.word	0x00009fa0
        /*01c4*/ 	.word	0x00000007
        /*01c8*/ 	.word	0x00000000
        /*01cc*/ 	.short	0x010a
        /*01ce*/ 	.byte	0x3f
	.zero		1


	//   ....[21]....
        /*01d0*/ 	.word	0x0000a030
        /*01d4*/ 	.word	0x00000005
        /*01d8*/ 	.word	0x00000000
        /*01dc*/ 	.short	0x010a
        /*01de*/ 	.byte	0x3f
	.zero		1


	//   ....[22]....
        /*01e0*/ 	.word	0x0000a090
        /*01e4*/ 	.word	0x00000003
        /*01e8*/ 	.word	0x00000000
        /*01ec*/ 	.short	0x010a
        /*01ee*/ 	.byte	0x3f
	.zero		1


	//   ....[23]....
        /*01f0*/ 	.word	0x0000a0e0
        /*01f4*/ 	.word	0x00000005
        /*01f8*/ 	.word	0x00000000
        /*01fc*/ 	.short	0x010a
        /*01fe*/ 	.byte	0x3f
	.zero		1


	//   ....[24]....
        /*0200*/ 	.word	0x0000a1b0
        /*0204*/ 	.word	0x0000000c
        /*0208*/ 	.word	0x00000020
        /*020c*/ 	.short	0x010a
        /*020e*/ 	.byte	0x3f
	.zero		1


	//   ....[25]....
        /*0210*/ 	.word	0x0000a280
        /*0214*/ 	.word	0x00000007
        /*0218*/ 	.word	0x00000000
        /*021c*/ 	.short	0x010a
        /*021e*/ 	.byte	0x3f
	.zero		1


	//   ....[26]....
        /*0220*/ 	.word	0x0000a2d0
        /*0224*/ 	.word	0x00000006
        /*0228*/ 	.word	0x00000000
        /*022c*/ 	.short	0x010a
        /*022e*/ 	.byte	0x3f
	.zero		1


	//   ....[27]....
        /*0230*/ 	.word	0x0000a320
        /*0234*/ 	.word	0x00000007
        /*0238*/ 	.word	0x00000000
        /*023c*/ 	.short	0x010a
        /*023e*/ 	.byte	0x3f
	.zero		1


	//----- nvinfo : EIATTR_NUM_MBARRIERS
	.align		4
.L_35:
        /*0240*/ 	.byte	0x03, 0x38
        /*0242*/ 	.short	0x000a


	//----- nvinfo : EIATTR_EXIT_INSTR_OFFSETS
	.align		4
        /*0244*/ 	.byte	0x04, 0x1c
        /*0246*/ 	.short	(.L_37 - .L_36)


	//   ....[0]....
.L_36:
        /*0248*/ 	.word	0x000005e0


	//   ....[1]....
        /*024c*/ 	.word	0x00000eb0


	//   ....[2]....
        /*0250*/ 	.word	0x00008a40


	//   ....[3]....
        /*0254*/ 	.word	0x00009070


	//   ....[4]....
        /*0258*/ 	.word	0x0000a080


	//----- nvinfo : EIATTR_MAX_THREADS
	.align		4
.L_37:
        /*025c*/ 	.byte	0x04, 0x05
        /*025e*/ 	.short	(.L_39 - .L_38)
.L_38:
        /*0260*/ 	.word	0x00000180
        /*0264*/ 	.word	0x00000001
        /*0268*/ 	.word	0x00000001


	//----- nvinfo : EIATTR_CRS_STACK_SIZE
	.align		4
.L_39:
        /*026c*/ 	.byte	0x04, 0x1e
        /*026e*/ 	.short	(.L_41 - .L_40)
.L_40:
        /*0270*/ 	.word	0x00000000


	//----- nvinfo : EIATTR_CBANK_PARAM_SIZE
	.align		4
.L_41:
        /*0274*/ 	.byte	0x03, 0x19
        /*0276*/ 	.short	0x0470


	//----- nvinfo : EIATTR_PARAM_CBANK
	.align		4
        /*0278*/ 	.byte	0x04, 0x0a
        /*027a*/ 	.short	(.L_43 - .L_42)
	.align		4
.L_42:
        /*027c*/ 	.word	index@(.nv.constant0._ZN7cutlass13device_kernelINS_4gemm6kernel13GemmUniversalIN4cute5tupleIJiiiiEEENS1_10collective13CollectiveMmaINS1_34MainloopSm90TmaGmmaWarpSpecializedILi4ENS5_IJNS4_1CILi1EEESB_SB_EEENS1_35KernelTmaWarpSpecializedCooperativeEEENS5_IJNSA_ILi256EEENSA_ILi128EEESG_EEEaNS5_IJlSB_lEEEaSI_NS4_8TiledMMAINS4_8MMA_AtomIJNS4_4SM904GMMA27MMA_64x128x32_S32S8S8_SS_TNEEEENS4_6LayoutINS5_IJNSA_ILi2EEESB_SB_EEENS5_IJSB_NSA_ILi0EEESS_EEEEENS5_IJNS4_10UnderscoreESV_SV_EEEEENS4_13SM90_TMA_LOADENS4_14ComposedLayoutINS4_7SwizzleILi3ELi4ELi3EEENS4_18smem_ptr_flag_bitsILi8EEENSP_INS5_IJNSA_ILi8EEESG_EEENS5_IJSG_SB_EEEEEEEvNS4_8identityESY_S18_vS19_EENS_8epilogue10collective6detail29Sm90TmaWarpSpecializedAdapterINS1C_15DefaultEpilogueIaSI_SI_NS1B_6thread17LinearCombinationIaLi1EiiLNS1G_9ScaleType4KindE0ELNS_15FloatRoundStyleE2EaEENS1_15EpilogueDefaultEEEEEvvEEEEvNT_6ParamsE)
        /*0280*/ 	.short	0x0210
        /*0282*/ 	.short	0x0470


	//----- nvinfo : EIATTR_SW_WAR
	.align		4
.L_43:
        /*0284*/ 	.byte	0x04, 0x36
        /*0286*/ 	.short	(.L_45 - .L_44)
.L_44:
        /*0288*/ 	.word	0x00000008
.L_45:


//--------------------- .nv.callgraph             --------------------------
	.section	.nv.callgraph,"",@"SHT_CUDA_CALLGRAPH"
	.align	4
	.sectionentsize	8
	.align		4
        /*0000*/ 	.word	0x00000000
	.align		4
        /*0004*/ 	.word	0xffffffff
	.align		4
        /*0008*/ 	.word	index@(_ZN7cutlass13device_kernelINS_4gemm6kernel13GemmUniversalIN4cute5tupleIJiiiiEEENS1_10collective13CollectiveMmaINS1_34MainloopSm90TmaGmmaWarpSpecializedILi4ENS5_IJNS4_1CILi1EEESB_SB_EEENS1_35KernelTmaWarpSpecializedCooperativeEEENS5_IJNSA_ILi256EEENSA_ILi128EEESG_EEEaNS5_IJlSB_lEEEaSI_NS4_8TiledMMAINS4_8MMA_AtomIJNS4_4SM904GMMA27MMA_64x128x32_S32S8S8_SS_TNEEEENS4_6LayoutINS5_IJNSA_ILi2EEESB_SB_EEENS5_IJSB_NSA_ILi0EEESS_EEEEENS5_IJNS4_10UnderscoreESV_SV_EEEEENS4_13SM90_TMA_LOADENS4_14ComposedLayoutINS4_7SwizzleILi3ELi4ELi3EEENS4_18smem_ptr_flag_bitsILi8EEENSP_INS5_IJNSA_ILi8EEESG_EEENS5_IJSG_SB_EEEEEEEvNS4_8identityESY_S18_vS19_EENS_8epilogue10collective6detail29Sm90TmaWarpSpecializedAdapterINS1C_15DefaultEpilogueIaSI_SI_NS1B_6thread17LinearCombinationIaLi1EiiLNS1G_9ScaleType4KindE0ELNS_15FloatRoundStyleE2EaEENS1_15EpilogueDefaultEEEEEvvEEEEvNT_6ParamsE)
	.align		4
        /*000c*/ 	.word	index@(__assertfail)
	.align		4
        /*0010*/ 	.word	0x00000000
	.align		4
        /*0014*/ 	.word	0xfffffffe
	.align		4
        /*0018*/ 	.word	0x00000000
	.align		4
        /*001c*/ 	.word	0xfffffffd
	.align		4
        /*0020*/ 	.word	0x00000000
	.align		4
        /*0024*/ 	.word	0xfffffffc


//--------------------- .nv.constant4             --------------------------
	.section	.nv.constant4,"a",@progbits
	.align	8
	.align		8
.nv.constant4:
        /*0000*/ 	.dword	__assertfail
	.align		8
        /*0008*/ 	.dword	__unnamed_1
	.align		8
        /*0010*/ 	.dword	_ZN39_INTERNAL_c762ed8f_4_k_cu_f297da1e_55834cuda3std3__45__cpo5beginE
	.align		8
        /*0018*/ 	.dword	_ZN39_INTERNAL_c762ed8f_4_k_cu_f297da1e_55834cuda3std3__45__cpo3endE
	.align		8
        /*0020*/ 	.dword	_ZN39_INTERNAL_c762ed8f_4_k_cu_f297da1e_55834cuda3std3__45__cpo6cbeginE
	.align		8
        /*0028*/ 	.dword	_ZN39_INTERNAL_c762ed8f_4_k_cu_f297da1e_55834cuda3std3__45__cpo4cendE
	.align		8
        /*0030*/ 	.dword	_ZN39_INTERNAL_c762ed8f_4_k_cu_f297da1e_55834cuda3std3__441_GLOBAL__N__c762ed8f_4_k_cu_f297da1e_55836ignoreE
	.align		8
        /*0038*/ 	.dword	_ZN39_INTERNAL_c762ed8f_4_k_cu_f297da1e_55834cuda3std3__419piecewise_constructE
	.align		8
        /*0040*/ 	.dword	_ZN39_INTERNAL_c762ed8f_4_k_cu_f297da1e_55834cuda3std3__48in_placeE
	.align		8
        /*0048*/ 	.dword	_ZN39_INTERNAL_c762ed8f_4_k_cu_f297da1e_55834cuda3std6ranges3__45__cpo4swapE
	.align		8
        /*0050*/ 	.dword	_ZN39_INTERNAL_c762ed8f_4_k_cu_f297da1e_55834cuda3std6ranges3__45__cpo9iter_moveE
	.align		8
        /*0058*/ 	.dword	_ZN39_INTERNAL_c762ed8f_4_k_cu_f297da1e_55834cute7productE
	.align		8
        /*0060*/ 	.dword	_ZN39_INTERNAL_c762ed8f_4_k_cu_f297da1e_55834cute1_E
	.align		8
        /*0068*/ 	.dword	$str$22
	.align		8
        /*0070*/ 	.dword	$str$23


//--------------------- .text._ZN7cutlass13device_kernelINS_4gemm6kernel13GemmUniversalIN4cute5tupleIJiiiiEEENS1_10collective13CollectiveMmaINS1_34MainloopSm90TmaGmmaWarpSpecializedILi4ENS5_IJNS4_1CILi1EEESB_SB_EEENS1_35KernelTmaWarpSpecializedCooperativeEEENS5_IJNSA_ILi256EEENSA_ILi128EEESG_EEEaNS5_IJlSB_lEEEaSI_NS4_8TiledMMAINS4_8MMA_AtomIJNS4_4SM904GMMA27MMA_64x128x32_S32S8S8_SS_TNEEEENS4_6LayoutINS5_IJNSA_ILi2EEESB_SB_EEENS5_IJSB_NSA_ILi0EEESS_EEEEENS5_IJNS4_10UnderscoreESV_SV_EEEEENS4_13SM90_TMA_LOADENS4_14ComposedLayoutINS4_7SwizzleILi3ELi4ELi3EEENS4_18smem_ptr_flag_bitsILi8EEENSP_INS5_IJNSA_ILi8EEESG_EEENS5_IJSG_SB_EEEEEEEvNS4_8identityESY_S18_vS19_EENS_8epilogue10collective6detail29Sm90TmaWarpSpecializedAdapterINS1C_15DefaultEpilogueIaSI_SI_NS1B_6thread17LinearCombinationIaLi1EiiLNS1G_9ScaleType4KindE0ELNS_15FloatRoundStyleE2EaEENS1_15EpilogueDefaultEEEEEvvEEEEvNT_6ParamsE --------------------------
	.section	.text._ZN7cutlass13device_kernelINS_4gemm6kernel13GemmUniversalIN4cute5tupleIJiiiiEEENS1_10collective13CollectiveMmaINS1_34MainloopSm90TmaGmmaWarpSpecializedILi4ENS5_IJNS4_1CILi1EEESB_SB_EEENS1_35KernelTmaWarpSpecializedCooperativeEEENS5_IJNSA_ILi256EEENSA_ILi128EEESG_EEEaNS5_IJlSB_lEEEaSI_NS4_8TiledMMAINS4_8MMA_AtomIJNS4_4SM904GMMA27MMA_64x128x32_S32S8S8_SS_TNEEEENS4_6LayoutINS5_IJNSA_ILi2EEESB_SB_EEENS5_IJSB_NSA_ILi0EEESS_EEEEENS5_IJNS4_10UnderscoreESV_SV_EEEEENS4_13SM90_TMA_LOADENS4_14ComposedLayoutINS4_7SwizzleILi3ELi4ELi3EEENS4_18smem_ptr_flag_bitsILi8EEENSP_INS5_IJNSA_ILi8EEESG_EEENS5_IJSG_SB_EEEEEEEvNS4_8identityESY_S18_vS19_EENS_8epilogue10collective6detail29Sm90TmaWarpSpecializedAdapterINS1C_15DefaultEpilogueIaSI_SI_NS1B_6thread17LinearCombinationIaLi1EiiLNS1G_9ScaleType4KindE0ELNS_15FloatRoundStyleE2EaEENS1_15EpilogueDefaultEEEEEvvEEEEvNT_6ParamsE,"ax",@progbits
	.align	128
.text._ZN7cutlass13device_kernelINS_4gemm6kernel13GemmUniversalIN4cute5tupleIJiiiiEEENS1_10collective13CollectiveMmaINS1_34MainloopSm90TmaGmmaWarpSpecializedILi4ENS5_IJNS4_1CILi1EEESB_SB_EEENS1_35KernelTmaWarpSpecializedCooperativeEEENS5_IJNSA_ILi256EEENSA_ILi128EEESG_EEEaNS5_IJlSB_lEEEaSI_NS4_8TiledMMAINS4_8MMA_AtomIJNS4_4SM904GMMA27MMA_64x128x32_S32S8S8_SS_TNEEEENS4_6LayoutINS5_IJNSA_ILi2EEESB_SB_EEENS5_IJSB_NSA_ILi0EEESS_EEEEENS5_IJNS4_10UnderscoreESV_SV_EEEEENS4_13SM90_TMA_LOADENS4_14ComposedLayoutINS4_7SwizzleILi3ELi4ELi3EEENS4_18smem_ptr_flag_bitsILi8EEENSP_INS5_IJNSA_ILi8EEESG_EEENS5_IJSG_SB_EEEEEEEvNS4_8identityESY_S18_vS19_EENS_8epilogue10collective6detail29Sm90TmaWarpSpecializedAdapterINS1C_15DefaultEpilogueIaSI_SI_NS1B_6thread17LinearCombinationIaLi1EiiLNS1G_9ScaleType4KindE0ELNS_15FloatRoundStyleE2EaEENS1_15EpilogueDefaultEEEEEvvEEEEvNT_6ParamsE:
        .type           _ZN7cutlass13device_kernelINS_4gemm6kernel13GemmUniversalIN4cute5tupleIJiiiiEEENS1_10collective13CollectiveMmaINS1_34MainloopSm90TmaGmmaWarpSpecializedILi4ENS5_IJNS4_1CILi1EEESB_SB_EEENS1_35KernelTmaWarpSpecializedCooperativeEEENS5_IJNSA_ILi256EEENSA_ILi128EEESG_EEEaNS5_IJlSB_lEEEaSI_NS4_8TiledMMAINS4_8MMA_AtomIJNS4_4SM904GMMA27MMA_64x128x32_S32S8S8_SS_TNEEEENS4_6LayoutINS5_IJNSA_ILi2EEESB_SB_EEENS5_IJSB_NSA_ILi0EEESS_EEEEENS5_IJNS4_10UnderscoreESV_SV_EEEEENS4_13SM90_TMA_LOADENS4_14ComposedLayoutINS4_7SwizzleILi3ELi4ELi3EEENS4_18smem_ptr_flag_bitsILi8EEENSP_INS5_IJNSA_ILi8EEESG_EEENS5_IJSG_SB_EEEEEEEvNS4_8identityESY_S18_vS19_EENS_8epilogue10collective6detail29Sm90TmaWarpSpecializedAdapterINS1C_15DefaultEpilogueIaSI_SI_NS1B_6thread17LinearCombinationIaLi1EiiLNS1G_9ScaleType4KindE0ELNS_15FloatRoundStyleE2EaEENS1_15EpilogueDefaultEEEEEvvEEEEvNT_6ParamsE,@function
        .size           _ZN7cutlass13device_kernelINS_4gemm6kernel13GemmUniversalIN4cute5tupleIJiiiiEEENS1_10collective13CollectiveMmaINS1_34MainloopSm90TmaGmmaWarpSpecializedILi4ENS5_IJNS4_1CILi1EEESB_SB_EEENS1_35KernelTmaWarpSpecializedCooperativeEEENS5_IJNSA_ILi256EEENSA_ILi128EEESG_EEEaNS5_IJlSB_lEEEaSI_NS4_8TiledMMAINS4_8MMA_AtomIJNS4_4SM904GMMA27MMA_64x128x32_S32S8S8_SS_TNEEEENS4_6LayoutINS5_IJNSA_ILi2EEESB_SB_EEENS5_IJSB_NSA_ILi0EEESS_EEEEENS5_IJNS4_10UnderscoreESV_SV_EEEEENS4_13SM90_TMA_LOADENS4_14ComposedLayoutINS4_7SwizzleILi3ELi4ELi3EEENS4_18smem_ptr_flag_bitsILi8EEENSP_INS5_IJNSA_ILi8EEESG_EEENS5_IJSG_SB_EEEEEEEvNS4_8identityESY_S18_vS19_EENS_8epilogue10collective6detail29Sm90TmaWarpSpecializedAdapterINS1C_15DefaultEpilogueIaSI_SI_NS1B_6thread17LinearCombinationIaLi1EiiLNS1G_9ScaleType4KindE0ELNS_15FloatRoundStyleE2EaEENS1_15EpilogueDefaultEEEEEvvEEEEvNT_6ParamsE,(.L_x_326 - _ZN7cutlass13device_kernelINS_4gemm6kernel13GemmUniversalIN4cute5tupleIJiiiiEEENS1_10collective13CollectiveMmaINS1_34MainloopSm90TmaGmmaWarpSpecializedILi4ENS5_IJNS4_1CILi1EEESB_SB_EEENS1_35KernelTmaWarpSpecializedCooperativeEEENS5_IJNSA_ILi256EEENSA_ILi128EEESG_EEEaNS5_IJlSB_lEEEaSI_NS4_8TiledMMAINS4_8MMA_AtomIJNS4_4SM904GMMA27MMA_64x128x32_S32S8S8_SS_TNEEEENS4_6LayoutINS5_IJNSA_ILi2EEESB_SB_EEENS5_IJSB_NSA_ILi0EEESS_EEEEENS5_IJNS4_10UnderscoreESV_SV_EEEEENS4_13SM90_TMA_LOADENS4_14ComposedLayoutINS4_7SwizzleILi3ELi4ELi3EEENS4_18smem_ptr_flag_bitsILi8EEENSP_INS5_IJNSA_ILi8EEESG_EEENS5_IJSG_SB_EEEEEEEvNS4_8identityESY_S18_vS19_EENS_8epilogue10collective6detail29Sm90TmaWarpSpecializedAdapterINS1C_15DefaultEpilogueIaSI_SI_NS1B_6thread17LinearCombinationIaLi1EiiLNS1G_9ScaleType4KindE0ELNS_15FloatRoundStyleE2EaEENS1_15EpilogueDefaultEEEEEvvEEEEvNT_6ParamsE)
        .other          _ZN7cutlass13device_kernelINS_4gemm6kernel13GemmUniversalIN4cute5tupleIJiiiiEEENS1_10collective13CollectiveMmaINS1_34MainloopSm90TmaGmmaWarpSpecializedILi4ENS5_IJNS4_1CILi1EEESB_SB_EEENS1_35KernelTmaWarpSpecializedCooperativeEEENS5_IJNSA_ILi256EEENSA_ILi128EEESG_EEEaNS5_IJlSB_lEEEaSI_NS4_8TiledMMAINS4_8MMA_AtomIJNS4_4SM904GMMA27MMA_64x128x32_S32S8S8_SS_TNEEEENS4_6LayoutINS5_IJNSA_ILi2EEESB_SB_EEENS5_IJSB_NSA_ILi0EEESS_EEEEENS5_IJNS4_10UnderscoreESV_SV_EEEEENS4_13SM90_TMA_LOADENS4_14ComposedLayoutINS4_7SwizzleILi3ELi4ELi3EEENS4_18smem_ptr_flag_bitsILi8EEENSP_INS5_IJNSA_ILi8EEESG_EEENS5_IJSG_SB_EEEEEEEvNS4_8identityESY_S18_vS19_EENS_8epilogue10collective6detail29Sm90TmaWarpSpecializedAdapterINS1C_15DefaultEpilogueIaSI_SI_NS1B_6thread17LinearCombinationIaLi1EiiLNS1G_9ScaleType4KindE0ELNS_15FloatRoundStyleE2EaEENS1_15EpilogueDefaultEEEEEvvEEEEvNT_6ParamsE,@"STO_CUDA_ENTRY STV_DEFAULT"
_ZN7cutlass13device_kernelINS_4gemm6kernel13GemmUniversalIN4cute5tupleIJiiiiEEENS1_10collective13CollectiveMmaINS1_34MainloopSm90TmaGmmaWarpSpecializedILi4ENS5_IJNS4_1CILi1EEESB_SB_EEENS1_35KernelTmaWarpSpecializedCooperativeEEENS5_IJNSA_ILi256EEENSA_ILi128EEESG_EEEaNS5_IJlSB_lEEEaSI_NS4_8TiledMMAINS4_8MMA_AtomIJNS4_4SM904GMMA27MMA_64x128x32_S32S8S8_SS_TNEEEENS4_6LayoutINS5_IJNSA_ILi2EEESB_SB_EEENS5_IJSB_NSA_ILi0EEESS_EEEEENS5_IJNS4_10UnderscoreESV_SV_EEEEENS4_13SM90_TMA_LOADENS4_14ComposedLayoutINS4_7SwizzleILi3ELi4ELi3EEENS4_18smem_ptr_flag_bitsILi8EEENSP_INS5_IJNSA_ILi8EEESG_EEENS5_IJSG_SB_EEEEEEEvNS4_8identityESY_S18_vS19_EENS_8epilogue10collective6detail29Sm90TmaWarpSpecializedAdapterINS1C_15DefaultEpilogueIaSI_SI_NS1B_6thread17LinearCombinationIaLi1EiiLNS1G_9ScaleType4KindE0ELNS_15FloatRoundStyleE2EaEENS1_15EpilogueDefaultEEEEEvvEEEEvNT_6ParamsE:
[----:B------:R-:W0:Y:S01]  /*0000*/  LDC R1, c[0x0][0x28] ;  /* 0x00000a00ff017b82 */ /* 0x000e220000000800 */
[----:B------:R-:W1:Y:S01]  /*0010*/  S2R R18, SR_TID.X ;  /* 0x0000000000127919 */ /* 0x000e620000002100 */
[----:B------:R-:W-:Y:S01]  /*0020*/  ELECT P0, URZ, PT ;  /* 0x00000000003f782f */ /* 0x000fe20003800000 */
[----:B------:R-:W-:Y:S01]  /*0030*/  BSSY B0, `(.L_x_0) ;  /* 0x000000f000007945 */ /* 0x000fe20003800000 */
[--C-:B-1----:R-:W-:Y:S02]  /*0040*/  SHF.R.U32.HI R0, RZ, 0x5, R18.reuse ;  /* 0x00000005ff007819 */ /* 0x102fe40000011612 */
[----:B------:R-:W-:-:S03]  /*0050*/  SHF.R.U32.HI R2, RZ, 0x7, R18 ;  /* 0x00000007ff027819 */ /* 0x000fc60000011612 */
[----:B------:R-:W1:Y:S04]  /*0060*/  SHFL.IDX PT, R5, R0, RZ, 0x1f ;  /* 0x00001fff00057589 */ /* 0x000e6800000e0000 */
[----:B------:R2:W3:Y:S01]  /*0070*/  SHFL.IDX PT, R8, R2, RZ, 0x1f ;  /* 0x00001fff02087589 */ /* 0x0004e200000e0000 */
[----:B-1----:R-:W-:-:S13]  /*0080*/  ISETP.NE.OR P0, PT, R5, RZ, !P0 ;  /* 0x000000ff0500720c */ /* 0x002fda0004705670 */
[----:B0-23--:R-:W-:Y:S05]  /*0090*/  @P0 BRA `(.L_x_1) ;  /* 0x0000000000200947 */ /* 0x00dfea0003800000 */
[----:B------:R-:W-:Y:S02]  /*00a0*/  ULDC.64 UR4, c[0x0][0x198] ;  /* 0x0000660000047ab9 */ /* 0x000fe40000000a00 */
[----:B------:R-:W-:Y:S02]  /*00b0*/  UIADD3 UR6, UP0, UR4, 0xf0, URZ ;  /* 0x000000f004067890 */ /* 0x000fe4000ff1e03f */
[----:B------:R-:W-:Y:S02]  /*00c0*/  UIADD3 UR4, UP1, UR4, 0x1f0, URZ ;  /* 0x000001f004047890 */ /* 0x000fe4000ff3e03f */
[----:B------:R-:W-:Y:S02]  /*00d0*/  UIADD3.X UR7, URZ, UR5, URZ, UP0, !UPT ;  /* 0x000000053f077290 */ /* 0x000fe400087fe43f */
[----:B------:R-:W-:-:S07]  /*00e0*/  UIADD3.X UR5, URZ, UR5, URZ, UP1, !UPT ;  /* 0x000000053f057290 */ /* 0x000fce0008ffe43f */
[----:B------:R0:W-:Y:S02]  /*00f0*/  UTMACCTL.PF [UR6] ;  /* 0x00000000060079b9 */ /* 0x0001e40008040000 */
[----:B------:R0:W-:Y:S02]  /*0100*/  UTMACCTL.PF [UR4] ;  /* 0x00000000040079b9 */ /* 0x0001e40008040000 */
[----:B0-----:R-:W-:Y:S01]  /*0110*/  NOP ;  /* 0x0000000000007918 */ /* 0x001fe20000000000 */
.L_x_1:
[----:B------:R-:W-:Y:S05]  /*0120*/  BSYNC B0 ;  /* 0x0000000000007941 */ /* 0x000fea0003800000 */
.L_x_0:
[----:B------:R-:W0:Y:S02]  /*0130*/  SHFL.IDX PT, R2, R0, RZ, 0x1f ;  /* 0x00001fff00027589 */ /* 0x000e2400000e0000 */
[----:B0-----:R-:W-:-:S13]  /*0140*/  ISETP.NE.AND P0, PT, R2, RZ, PT ;  /* 0x000000ff0200720c */ /* 0x001fda0003f05270 */
[----:B------:R-:W-:Y:S05]  /*0150*/  @P0 BRA `(.L_x_2) ;  /* 0x0000000000580947 */ /* 0x000fea0003800000 */
[----:B------:R-:W0:Y:S01]  /*0160*/  S2UR UR8, SR_CgaCtaId ;  /* 0x00000000000879c3 */ /* 0x000e220000008800 */
[----:B------:R-:W-:Y:S01]  /*0170*/  UMOV UR4, 0x400 ;  /* 0x0000040000047882 */ /* 0x000fe20000000000 */
[----:B------:R-:W-:Y:S01]  /*0180*/  UMOV UR5, 0x1 ;  /* 0x0000000100057882 */ /* 0x000fe20000000000 */
[----:B------:R-:W-:Y:S01]  /*0190*/  UMOV UR6, 0x100 ;  /* 0x0000010000067882 */ /* 0x000fe20000000000 */
[----:B------:R-:W-:Y:S01]  /*01a0*/  ELECT P0, URZ, PT ;  /* 0x00000000003f782f */ /* 0x000fe20003800000 */
[----:B------:R-:W-:-:S04]  /*01b0*/  UIADD3 UR6, -UR6, 0x100000, URZ ;  /* 0x0010000006067890 */ /* 0x000fc8000fffe13f */
[----:B------:R-:W-:Y:S02]  /*01c0*/  USHF.L.U32 UR7, UR6, 0xb, URZ ;  /* 0x0000000b06077899 */ /* 0x000fe4000800063f */
[----:B------:R-:W-:Y:S02]  /*01d0*/  USHF.L.U32 UR6, UR6, 0x1, URZ ;  /* 0x0000000106067899 */ /* 0x000fe4000800063f */
[----:B0-----:R-:W-:Y:S02]  /*01e0*/  ULEA UR8, UR8, UR4, 0x18 ;  /* 0x0000000408087291 */ /* 0x001fe4000f8ec03f */
[----:B------:R-:W-:-:S04]  /*01f0*/  UIADD3 UR4, -UR5, 0x100000, URZ ;  /* 0x0010000005047890 */ /* 0x000fc8000fffe13f */
[----:B------:R-:W-:Y:S02]  /*0200*/  USHF.L.U32 UR5, UR4, 0xb, URZ ;  /* 0x0000000b04057899 */ /* 0x000fe4000800063f */
[----:B------:R-:W-:Y:S01]  /*0210*/  USHF.L.U32 UR4, UR4, 0x1, URZ ;  /* 0x0000000104047899 */ /* 0x000fe2000800063f */
[----:B------:R-:W0:Y:S11]  /*0220*/  FENCE.VIEW.ASYNC.S ;  /* 0x00000000000073c6 */ /* 0x000e360000000000 */
[----:B0-----:R0:W1:Y:S01]  /*0230*/  SYNCS.EXCH.64 URZ, [UR8], UR4 ;  /* 0x00000004083f75b2 */ /* 0x0010620008000100 */
[----:B------:R0:W2:Y:S01]  /*0240*/  SYNCS.EXCH.64 URZ, [UR8+0x20], UR6 ;  /* 0x00002006083f75b2 */ /* 0x0000a20008000100 */
[----:B------:R0:W3:Y:S01]  /*0250*/  SYNCS.EXCH.64 URZ, [UR8+0x8], UR4 ;  /* 0x00000804083f75b2 */ /* 0x0000e20008000100 */
[----:B------:R0:W4:Y:S01]  /*0260*/  SYNCS.EXCH.64 URZ, [UR8+0x28], UR6 ;  /* 0x00002806083f75b2 */ /* 0x0001220008000100 */
[----:B------:R0:W0:Y:S01]  /*0270*/  SYNCS.EXCH.64 URZ, [UR8+0x10], UR4 ;  /* 0x00001004083f75b2 */ /* 0x0000220008000100 */
[----:B------:R0:W0:Y:S01]  /*0280*/  SYNCS.EXCH.64 URZ, [UR8+0x30], UR6 ;  /* 0x00003006083f75b2 */ /* 0x0000220008000100 */
[----:B------:R0:W0:Y:S01]  /*0290*/  SYNCS.EXCH.64 URZ, [UR8+0x18], UR4 ;  /* 0x00001804083f75b2 */ /* 0x0000220008000100 */
[----:B------:R0:W0:Y:S01]  /*02a0*/  SYNCS.EXCH.64 URZ, [UR8+0x38], UR6 ;  /* 0x00003806083f75b2 */ /* 0x0000220008000100 */
[----:B------:R-:W-:Y:S01]  /*02b0*/  NOP ;  /* 0x0000000000007918 */ /* 0x000fe20000000000 */
.L_x_2:
[----:B------:R-:W5:Y:S01]  /*02c0*/  SHFL.IDX PT, R0, R0, RZ, 0x1f ;  /* 0x00001fff00007589 */ /* 0x000f6200000e0000 */
[----:B------:R-:W-:Y:S01]  /*02d0*/  ELECT P0, URZ, PT ;  /* 0x00000000003f782f */ /* 0x000fe20003800000 */
[----:B------:R-:W1:Y:S01]  /*02e0*/  LDC R2, c[0x0][0x65c] ;  /* 0x00019700ff027b82 */ /* 0x000e620000000800 */
[----:B------:R-:W-:Y:S01]  /*02f0*/  SHF.R.S32.HI R6, RZ, 0x1f, R5 ;  /* 0x0000001fff067819 */ /* 0x000fe20000011405 */
[----:B------:R-:W2:Y:S01]  /*0300*/  S2R R3, SR_CTAID.Y ;  /* 0x0000000000037919 */ /* 0x000ea20000002600 */
[----:B0-----:R-:W-:Y:S01]  /*0310*/  UMOV UR4, 0x20 ;  /* 0x0000002000047882 */ /* 0x001fe20000000000 */
[----:B------:R-:W-:Y:S01]  /*0320*/  ISETP.NE.AND P2, PT, R8, RZ, PT ;  /* 0x000000ff0800720c */ /* 0x000fe20003f45270 */
[----:B------:R-:W-:Y:S01]  /*0330*/  NOP ;  /* 0x0000000000007918 */ /* 0x000fe20000000000 */
[----:B------:R-:W0:Y:S01]  /*0340*/  S2R R4, SR_CTAID.X ;  /* 0x0000000000047919 */ /* 0x000e220000002500 */
[----:B------:R-:W-:Y:S01]  /*0350*/  LEA.HI R6, R6, R5, RZ, 0x2 ;  /* 0x0000000506067211 */ /* 0x000fe200078f10ff */
[----:B------:R-:W-:Y:S01]  /*0360*/  NOP ;  /* 0x0000000000007918 */ /* 0x000fe20000000000 */
[----:B-----5:R-:W-:-:S02]  /*0370*/  ISETP.NE.OR P0, PT, R0, RZ, !P0 ;  /* 0x000000ff0000720c */ /* 0x020fc40004705670 */
[----:B-1----:R-:W-:-:S04]  /*0380*/  ISETP.NE.AND P3, PT, R2, 0x1, PT ;  /* 0x000000010200780c */ /* 0x002fc80003f65270 */
[----:B------:R-:W-:Y:S02]  /*0390*/  P2R R0, PR, RZ, 0x8 ;  /* 0x00000008ff007803 */ /* 0x000fe40000000000 */
[----:B------:R-:W-:-:S05]  /*03a0*/  LOP3.LUT R0, R6, 0xfffffffc, RZ, 0xc0, !PT ;  /* 0xfffffffc06007812 */ /* 0x000fca00078ec0ff */
[----:B------:R-:W-:Y:S01]  /*03b0*/  VOTEU.ALL UP0, P0 ;  /* 0x00000000003f7886 */ /* 0x000fe20000000000 */
[----:B------:R-:W-:Y:S01]  /*03c0*/  IMAD.IADD R0, R5, 0x1, -R0 ;  /* 0x0000000105007824 */ /* 0x000fe200078e0a00 */
[----:B------:R-:W0:Y:S01]  /*03d0*/  @P3 LDC R17, c[0x0][0x10] ;  /* 0x00000400ff113b82 */ /* 0x000e220000000800 */
[----:B------:R-:W-:Y:S01]  /*03e0*/  VOTEU.ALL UP1, P0 ;  /* 0x00000000003f7886 */ /* 0x000fe20000020000 */
[----:B--2---:R-:W-:Y:S01]  /*03f0*/  @P3 IMAD.MOV.U32 R6, RZ, RZ, R3 ;  /* 0x000000ffff063224 */ /* 0x004fe200078e0003 */
[----:B------:R-:W-:Y:S01]  /*0400*/  @!UP0 UMOV UR6, 0x400 ;  /* 0x0000040000068882 */ /* 0x000fe20000000000 */
[----:B------:R-:W-:-:S04]  /*0410*/  @!UP0 UIADD3 UR4, -UR4, 0x100000, URZ ;  /* 0x0010000004048890 */ /* 0x000fc8000fffe13f */
[----:B------:R-:W-:Y:S02]  /*0420*/  @!UP0 USHF.L.U32 UR5, UR4, 0xb, URZ ;  /* 0x0000000b04058899 */ /* 0x000fe4000800063f */
[----:B------:R-:W-:Y:S01]  /*0430*/  @!UP0 USHF.L.U32 UR4, UR4, 0x1, URZ ;  /* 0x0000000104048899 */ /* 0x000fe2000800063f */
[----:B------:R-:W-:Y:S02]  /*0440*/  @P3 IMAD.MOV.U32 R7, RZ, RZ, RZ ;  /* 0x000000ffff073224 */ /* 0x000fe400078e00ff */
[----:B------:R-:W-:Y:S01]  /*0450*/  IMAD.MOV.U32 R5, RZ, RZ, RZ ;  /* 0x000000ffff057224 */ /* 0x000fe200078e00ff */
[----:B------:R-:W1:Y:S01]  /*0460*/  @!UP0 S2UR UR7, SR_CgaCtaId ;  /* 0x00000000000789c3 */ /* 0x000e620000008800 */
[----:B------:R-:W-:-:S07]  /*0470*/  @P3 IMAD.MOV.U32 R11, RZ, RZ, RZ ;  /* 0x000000ffff0b3224 */ /* 0x000fce00078e00ff */
[----:B------:R-:W2:Y:S01]  /*0480*/  @!P3 LDC R9, c[0x0][0xc] ;  /* 0x00000300ff09bb82 */ /* 0x000ea20000000800 */
[----:B0-----:R-:W-:-:S04]  /*0490*/  @P3 IMAD.WIDE.U32 R16, R4, R17, R6 ;  /* 0x0000001104103225 */ /* 0x001fc800078e0006 */
[----:B------:R-:W-:Y:S01]  /*04a0*/  @P3 IMAD.IADD R17, R17, 0x1, R11 ;  /* 0x0000000111113824 */ /* 0x000fe200078e020b */
[----:B-1----:R-:W-:Y:S01]  /*04b0*/  @!UP0 ULEA UR6, UR7, UR6, 0x18 ;  /* 0x0000000607068291 */ /* 0x002fe2000f8ec03f */
[----:B------:R-:W-:Y:S01]  /*04c0*/  VOTEU.ALL UP0, P0 ;  /* 0x00000000003f7886 */ /* 0x000fe20000000000 */
[----:B------:R-:W-:-:S04]  /*04d0*/  ISETP.NE.AND P0, PT, R0, 0x3, PT ;  /* 0x000000030000780c */ /* 0x000fc80003f05270 */
[----:B------:R-:W-:Y:S01]  /*04e0*/  ISETP.EQ.OR P0, PT, R0, RZ, !P0 ;  /* 0x000000ff0000720c */ /* 0x000fe20004702670 */
[----:B--2---:R-:W-:-:S03]  /*04f0*/  @!P3 IMAD.WIDE.U32 R6, R9, R3, R4 ;  /* 0x000000030906b225 */ /* 0x004fc600078e0004 */
[C---:B------:R-:W-:Y:S01]  /*0500*/  ISETP.EQ.AND P0, PT, R8.reuse, RZ, P0 ;  /* 0x000000ff0800720c */ /* 0x040fe20000702270 */
[----:B------:R-:W-:Y:S01]  /*0510*/  VIADD R8, R8, 0xffffffff ;  /* 0xffffffff08087836 */ /* 0x000fe20000000000 */
[----:B------:R-:W0:Y:S02]  /*0520*/  FENCE.VIEW.ASYNC.S ;  /* 0x00000000000073c6 */ /* 0x000e240000000000 */
[----:B0-----:R0:W3:Y:S01]  /*0530*/  @!UP0 SYNCS.EXCH.64 URZ, [UR6+0x50], UR4 ;  /* 0x00005004063f85b2 */ /* 0x0010e20008000100 */
[----:B------:R-:W-:Y:S01]  /*0540*/  @!P3 IMAD.MOV.U32 R16, RZ, RZ, R6 ;  /* 0x000000ffff10b224 */ /* 0x000fe200078e0006 */
[----:B------:R-:W-:Y:S01]  /*0550*/  SEL R19, RZ, 0x1, !P0 ;  /* 0x00000001ff137807 */ /* 0x000fe20004000000 */
[----:B------:R-:W-:Y:S01]  /*0560*/  @!P3 IMAD.MOV.U32 R17, RZ, RZ, R7 ;  /* 0x000000ffff11b224 */ /* 0x000fe200078e0007 */
[----:B------:R-:W-:-:S04]  /*0570*/  ISETP.GE.U32.AND P1, PT, R8, 0x2, PT ;  /* 0x000000020800780c */ /* 0x000fc80003f26070 */
[----:B------:R-:W-:Y:S01]  /*0580*/  SEL R19, R19, 0x2, P1 ;  /* 0x0000000213137807 */ /* 0x000fe20000800000 */
[----:B------:R0:W3:Y:S01]  /*0590*/  @!UP1 SYNCS.EXCH.64 URZ, [UR6+0x58], UR4 ;  /* 0x00005804063f95b2 */ /* 0x0000e20008000100 */
[----:B------:R-:W-:Y:S01]  /*05a0*/  NOP ;  /* 0x0000000000007918 */ /* 0x000fe20000000000 */
[----:B---34-:R-:W-:Y:S06]  /*05b0*/  BAR.SYNC.DEFER_BLOCKING 0x0 ;  /* 0x0000000000007b1d */ /* 0x018fec0000010000 */
[----:B------:R-:W-:Y:S05]  /*05c0*/  @!P2 BRA `(.L_x_3) ;  /* 0x000000840020a947 */ /* 0x000fea0003800000 */
[----:B------:R-:W-:-:S13]  /*05d0*/  ISETP.GT.U32.AND P0, PT, R8, 0x1, PT ;  /* 0x000000010800780c */ /* 0x000fda0003f04070 */
[----:B0-----:R-:W-:Y:S05]  /*05e0*/  @P0 EXIT ;  /* 0x000000000000094d */ /* 0x001fea0003800000 */
[----:B------:R-:W-:Y:S01]  /*05f0*/  ULDC.64 UR4, c[0x0][0x650] ;  /* 0x0001940000047ab9 */ /* 0x000fe20000000a00 */
[----:B------:R-:W-:Y:S01]  /*0600*/  PRMT R0, RZ, 0x7610, R0 ;  /* 0x00007610ff007816 */ /* 0x000fe20000000000 */
[----:B------:R-:W-:Y:S01]  /*0610*/  IMAD.MOV.U32 R152, RZ, RZ, -0x1 ;  /* 0xffffffffff987424 */ /* 0x000fe200078e00ff */
[----:B------:R-:W-:Y:S01]  /*0620*/  ISETP.GE.U32.AND P0, PT, R16, UR4, PT ;  /* 0x0000000410007c0c */ /* 0x000fe2000bf06070 */
[----:B------:R-:W-:Y:S02]  /*0630*/  IMAD.MOV.U32 R23, RZ, RZ, -0x1 ;  /* 0xffffffffff177424 */ /* 0x000fe400078e00ff */
[----:B------:R-:W-:Y:S01]  /*0640*/  IMAD.MOV.U32 R22, RZ, RZ, -0x1 ;  /* 0xffffffffff167424 */ /* 0x000fe200078e00ff */
[----:B------:R-:W-:-:S13]  /*0650*/  ISETP.GE.U32.AND.EX P0, PT, R17, UR5, PT, P0 ;  /* 0x0000000511007c0c */ /* 0x000fda000bf06100 */
[----:B------:R-:W-:Y:S05]  /*0660*/  @P0 BRA `(.L_x_4) ;  /* 0x0000000400580947 */ /* 0x000fea0003800000 */
[----:B------:R-:W0:Y:S01]  /*0670*/  LDC.64 R14, c[0x0][0x628] ;  /* 0x00018a00ff0e7b82 */ /* 0x000e220000000a00 */
[----:B------:R-:W-:Y:S02]  /*0680*/  IMAD.MOV.U32 R6, RZ, RZ, R16 ;  /* 0x000000ffff067224 */ /* 0x000fe400078e0010 */
[----:B------:R-:W-:-:S05]  /*0690*/  IMAD.MOV.U32 R7, RZ, RZ, R17 ;  /* 0x000000ffff077224 */ /* 0x000fca00078e0011 */
[----:B------:R-:W1:Y:S08]  /*06a0*/  LDC R0, c[0x0][0x630] ;  /* 0x00018c00ff007b82 */ /* 0x000e700000000800 */
[----:B------:R-:W2:Y:S01]  /*06b0*/  LDC.64 R20, c[0x0][0x620] ;  /* 0x00018800ff147b82 */ /* 0x000ea20000000a00 */
[----:B0-----:R-:W-:-:S04]  /*06c0*/  ISETP.NE.U32.AND P0, PT, R14, RZ, PT ;  /* 0x000000ff0e00720c */ /* 0x001fc80003f05070 */
[----:B------:R-:W-:-:S13]  /*06d0*/  ISETP.NE.AND.EX P0, PT, R15, RZ, PT, P0 ;  /* 0x000000ff0f00720c */ /* 0x000fda0003f05300 */
[----:B-12---:R-:W-:Y:S05]  /*06e0*/  @!P0 BRA `(.L_x_5) ;  /* 0x0000000000288947 */ /* 0x006fea0003800000 */
[----:B------:R-:W0:Y:S02]  /*06f0*/  LDC R11, c[0x0][0x634] ;  /* 0x00018d00ff0b7b82 */ /* 0x000e240000000800 */
[----:B0-----:R-:W-:-:S05]  /*0700*/  IADD3 R11, P0, R16, R11, RZ ;  /* 0x0000000b100b7210 */ /* 0x001fca0007f1e0ff */
[----:B------:R-:W-:-:S04]  /*0710*/  IMAD.X R13, RZ, RZ, R17, P0 ;  /* 0x000000ffff0d7224 */ /* 0x000fc800000e0611 */
[----:B------:R-:W-:-:S04]  /*0720*/  IMAD.WIDE.U32 R6, R13, R14, RZ ;  /* 0x0000000e0d067225 */ /* 0x000fc800078e00ff */
[----:B------:R-:W-:-:S04]  /*0730*/  IMAD.WIDE.U32 R8, P0, R11, R15, R6 ;  /* 0x0000000f0b087225 */ /* 0x000fc80007800006 */
[----:B------:R-:W-:-:S04]  /*0740*/  IMAD.WIDE.U32 R6, R11, R14, RZ ;  /* 0x0000000e0b067225 */ /* 0x000fc800078e00ff */
[----:B------:R-:W-:Y:S01]  /*0750*/  IMAD.X R11, RZ, RZ, RZ, P0 ;  /* 0x000000ffff0b7224 */ /* 0x000fe200000e06ff */
[----:B------:R-:W-:Y:S01]  /*0760*/  IADD3 RZ, P0, R7, R8, RZ ;  /* 0x0000000807ff7210 */ /* 0x000fe20007f1e0ff */
[----:B------:R-:W-:-:S04]  /*0770*/  IMAD.MOV.U32 R10, RZ, RZ, R9 ;  /* 0x000000ffff0a7224 */ /* 0x000fc800078e0009 */
[----:B------:R-:W-:-:S08]  /*0780*/  IMAD.WIDE.U32.X R6, R13, R15, R10, P0 ;  /* 0x0000000f0d067225 */ /* 0x000fd000000e040a */
.L_x_5:
[-CC-:B------:R-:W-:Y:S01]  /*0790*/  SHF.R.U64 R25, R6, R0.reuse, R7.reuse ;  /* 0x0000000006197219 */ /* 0x180fe20000001207 */
[----:B------:R-:W0:Y:S01]  /*07a0*/  LDC R10, c[0x0][0x618] ;  /* 0x00018600ff0a7b82 */ /* 0x000e220000000800 */
[----:B------:R-:W-:Y:S01]  /*07b0*/  SHF.R.U32.HI R5, RZ, R0, R7 ;  /* 0x00000000ff057219 */ /* 0x000fe20000011607 */
[----:B------:R-:W-:Y:S01]  /*07c0*/  ULDC UR4, c[0x0][0x150] ;  /* 0x0000540000047ab9 */ /* 0x000fe20000000800 */
[----:B------:R-:W-:Y:S02]  /*07d0*/  IADD3 R9, P0, RZ, -R25, RZ ;  /* 0x80000019ff097210 */ /* 0x000fe40007f1e0ff */
[----:B------:R-:W-:-:S03]  /*07e0*/  I2FP.F32.U32 R0, R4 ;  /* 0x0000000400007245 */ /* 0x000fc60000201000 */
[----:B------:R-:W1:Y:S01]  /*07f0*/  LDC.64 R26, c[0x0][0x640] ;  /* 0x00019000ff1a7b82 */ /* 0x000e620000000a00 */
[----:B------:R-:W-:Y:S02]  /*0800*/  IMAD.X R11, RZ, RZ, ~R5, P0 ;  /* 0x000000ffff0b7224 */ /* 0x000fe400000e0e05 */
[----:B------:R-:W-:Y:S01]  /*0810*/  FMUL R0, R0, UR4 ;  /* 0x0000000400007c20 */ /* 0x000fe20008400000 */
[----:B------:R-:W-:Y:S01]  /*0820*/  IMAD.WIDE.U32 R6, R9, R20, R16 ;  /* 0x0000001409067225 */ /* 0x000fe200078e0010 */
[----:B------:R-:W-:-:S03]  /*0830*/  ULDC UR4, c[0x0][0x154] ;  /* 0x0000550000047ab9 */ /* 0x000fc60000000800 */
[----:B------:R-:W-:Y:S01]  /*0840*/  IMAD R8, R11, R20, RZ ;  /* 0x000000140b087224 */ /* 0x000fe200078e02ff */
[----:B------:R-:W2:Y:S01]  /*0850*/  LDC R5, c[0x0][0x144] ;  /* 0x00005100ff057b82 */ /* 0x000ea20000000800 */
[----:B------:R-:W3:Y:S02]  /*0860*/  F2I.U32.TRUNC.NTZ R0, R0 ;  /* 0x0000000000007305 */ /* 0x000ee4000020f000 */
[----:B------:R-:W-:-:S04]  /*0870*/  IMAD R9, R9, R21, R8 ;  /* 0x0000001509097224 */ /* 0x000fc800078e0208 */
[----:B------:R-:W-:Y:S01]  /*0880*/  IMAD.IADD R7, R7, 0x1, R9 ;  /* 0x0000000107077824 */ /* 0x000fe200078e0209 */
[----:B------:R-:W4:Y:S01]  /*0890*/  LDC R12, c[0x0][0x608] ;  /* 0x00018200ff0c7b82 */ /* 0x000f220000000800 */
[----:B------:R-:W-:-:S03]  /*08a0*/  IMAD.MOV.U32 R9, RZ, RZ, -0x1 ;  /* 0xffffffffff097424 */ /* 0x000fc600078e00ff */
[-CC-:B0-----:R-:W-:Y:S02]  /*08b0*/  SHF.R.U64 R20, R6, R10.reuse, R7.reuse ;  /* 0x0000000a06147219 */ /* 0x181fe40000001207 */
[----:B------:R-:W-:Y:S02]  /*08c0*/  I2FP.F32.U32 R6, R3 ;  /* 0x0000000300067245 */ /* 0x000fe40000201000 */
[----:B------:R-:W0:Y:S01]  /*08d0*/  LDC R24, c[0x0][0x658] ;  /* 0x00019600ff187b82 */ /* 0x000e220000000800 */
[----:B-1----:R-:W-:Y:S01]  /*08e0*/  ISETP.NE.U32.AND P0, PT, R26, RZ, PT ;  /* 0x000000ff1a00720c */ /* 0x002fe20003f05070 */
[----:B---3--:R-:W-:Y:S01]  /*08f0*/  IMAD.MOV R8, RZ, RZ, -R0 ;  /* 0x000000ffff087224 */ /* 0x008fe200078e0a00 */
[----:B------:R-:W-:Y:S01]  /*0900*/  SHF.R.U32.HI R7, RZ, R10, R7 ;  /* 0x0000000aff077219 */ /* 0x000fe20000011607 */
[----:B------:R-:W-:Y:S01]  /*0910*/  FMUL R6, R6, UR4 ;  /* 0x0000000406067c20 */ /* 0x000fe20008400000 */
[----:B------:R-:W-:-:S03]  /*0920*/  ISETP.NE.AND.EX P0, PT, R27, RZ, PT, P0 ;  /* 0x000000ff1b00720c */ /* 0x000fc60003f05300 */
[----:B------:R-:W1:Y:S01]  /*0930*/  LDC R14, c[0x0][0x148] ;  /* 0x00005200ff0e7b82 */ /* 0x000e620000000800 */
[----:B--2---:R-:W-:-:S07]  /*0940*/  IMAD R0, R5, R8, R4 ;  /* 0x0000000805007224 */ /* 0x004fce00078e0204 */
[----:B------:R-:W2:Y:S01]  /*0950*/  LDC R22, c[0x0][0x600] ;  /* 0x00018000ff167b82 */ /* 0x000ea20000000800 */
[-CC-:B----4-:R-:W-:Y:S02]  /*0960*/  SHF.R.U64 R28, R20, R12.reuse, R7.reuse ;  /* 0x0000000c141c7219 */ /* 0x190fe40000001207 */
[----:B------:R-:W-:Y:S01]  /*0970*/  SHF.R.U32.HI R5, RZ, R12, R7 ;  /* 0x0000000cff057219 */ /* 0x000fe20000011607 */
[----:B------:R-:W-:Y:S01]  /*0980*/  IMAD.MOV.U32 R7, RZ, RZ, 0x1 ;  /* 0x00000001ff077424 */ /* 0x000fe200078e00ff */
[----:B------:R3:W4:Y:S03]  /*0990*/  F2I.U32.TRUNC.NTZ R12, R6 ;  /* 0x00000006000c7305 */ /* 0x000726000020f000 */
[----:B------:R-:W1:Y:S01]  /*09a0*/  LDC R15, c[0x0][0x648] ;  /* 0x00019200ff0f7b82 */ /* 0x000e620000000800 */
[-C--:B0-----:R-:W-:Y:S02]  /*09b0*/  SHF.L.U32 R4, R9, R24.reuse, RZ ;  /* 0x0000001809047219 */ /* 0x081fe400000006ff */
[----:B------:R-:W-:-:S02]  /*09c0*/  SHF.R.U64 R30, R28, R24, R5 ;  /* 0x000000181c1e7219 */ /* 0x000fc40000001205 */
[----:B------:R-:W-:Y:S02]  /*09d0*/  LOP3.LUT R11, RZ, R4, RZ, 0x33, !PT ;  /* 0x00000004ff0b7212 */ /* 0x000fe400078e33ff */
[-C--:B------:R-:W-:Y:S01]  /*09e0*/  SHF.R.U32.HI R5, RZ, R24.reuse, R5 ;  /* 0x00000018ff057219 */ /* 0x080fe20000011605 */
[----:B------:R-:W0:Y:S01]  /*09f0*/  LDC R21, c[0x0][0x638] ;  /* 0x00018e00ff157b82 */ /* 0x000e220000000800 */
[----:B------:R-:W-:Y:S01]  /*0a00*/  SHF.L.U32 R10, R7, R24, RZ ;  /* 0x00000018070a7219 */ /* 0x000fe200000006ff */
[----:B------:R-:W-:-:S06]  /*0a10*/  IMAD.MOV.U32 R4, RZ, RZ, R30 ;  /* 0x000000ffff047224 */ /* 0x000fcc00078e001e */
[----:B------:R-:W0:Y:S01]  /*0a20*/  LDC R152, c[0x0][0x610] ;  /* 0x00018400ff987b82 */ /* 0x000e220000000800 */
[----:B---34-:R-:W-:Y:S05]  /*0a30*/  @!P0 BRA `(.L_x_6) ;  /* 0x0000000000288947 */ /* 0x018fea0003800000 */
[----:B------:R-:W3:Y:S02]  /*0a40*/  LDC R9, c[0x0][0x64c] ;  /* 0x00019300ff097b82 */ /* 0x000ee40000000800 */
[----:B---3--:R-:W-:-:S05]  /*0a50*/  IADD3 R9, P0, R30, R9, RZ ;  /* 0x000000091e097210 */ /* 0x008fca0007f1e0ff */
        /* <DEDUP_REMOVED lines=8> */
.L_x_6:
[----:B-1----:R-:W-:Y:S01]  /*0ae0*/  SHF.R.U64 R4, R4, R15, R5 ;  /* 0x0000000f04047219 */ /* 0x002fe20000001205 */
[----:B--2---:R-:W-:Y:S01]  /*0af0*/  VIADD R5, R22, 0xffffffff ;  /* 0xffffffff16057836 */ /* 0x004fe20000000000 */
[----:B------:R-:W-:Y:S01]  /*0b00*/  LOP3.LUT R11, R28, R11, RZ, 0xc0, !PT ;  /* 0x0000000b1c0b7212 */ /* 0x000fe200078ec0ff */
[----:B------:R-:W-:Y:S02]  /*0b10*/  IMAD.MOV R12, RZ, RZ, -R12 ;  /* 0x000000ffff0c7224 */ /* 0x000fe400078e0a0c */
[----:B------:R-:W-:Y:S01]  /*0b20*/  IMAD.MOV R6, RZ, RZ, -R4 ;  /* 0x000000ffff067224 */ /* 0x000fe200078e0a04 */
[----:B------:R-:W-:Y:S01]  /*0b30*/  LOP3.LUT R5, R20, R5, RZ, 0xc0, !PT ;  /* 0x0000000514057212 */ /* 0x000fe200078ec0ff */
[----:B------:R-:W-:Y:S02]  /*0b40*/  @P3 IMAD R0, R14, R12, R3 ;  /* 0x0000000c0e003224 */ /* 0x000fe400078e0203 */
[----:B------:R-:W-:Y:S02]  /*0b50*/  IMAD R11, R10, R4, R11 ;  /* 0x000000040a0b7224 */ /* 0x000fe400078e020b */
[----:B0-----:R-:W-:-:S02]  /*0b60*/  IMAD R3, R6, R21, R30 ;  /* 0x0000001506037224 */ /* 0x001fc400078e021e */
[----:B------:R-:W-:Y:S02]  /*0b70*/  IMAD R152, R11, R152, R0 ;  /* 0x000000980b987224 */ /* 0x000fe400078e0200 */
[----:B------:R-:W-:Y:S02]  /*0b80*/  IMAD R3, R3, R22, R5 ;  /* 0x0000001603037224 */ /* 0x000fe400078e0205 */
[----:B------:R-:W-:Y:S02]  /*0b90*/  IMAD.MOV.U32 R0, RZ, RZ, 0x1 ;  /* 0x00000001ff007424 */ /* 0x000fe400078e00ff */
[----:B------:R-:W-:Y:S01]  /*0ba0*/  IMAD.MOV.U32 R22, RZ, RZ, R25 ;  /* 0x000000ffff167224 */ /* 0x000fe200078e0019 */
[----:B------:R-:W-:Y:S02]  /*0bb0*/  SEL R23, R3, R152, !P3 ;  /* 0x0000009803177207 */ /* 0x000fe40005800000 */
[----:B------:R-:W-:-:S07]  /*0bc0*/  SEL R152, R152, R3, !P3 ;  /* 0x0000000398987207 */ /* 0x000fce0005800000 */
.L_x_4:
[----:B------:R-:W-:-:S08]  /*0bd0*/  NOP ;  /* 0x0000000000007918 */ /* 0x000fd00000000000 */
[----:B------:R-:W0:Y:S02]  /*0be0*/  USETMAXREG.TRY_ALLOC.CTAPOOL UP0, 0xe8 ;  /* 0x000000e8000079c8 */ /* 0x000e240008000600 */
[----:B0-----:R-:W-:-:S13]  /*0bf0*/  PLOP3.LUT P0, PT, PT, PT, UP0, 0x80, 0x0 ;  /* 0x000000000000781c */ /* 0x001fda0003f0f008 */
[----:B------:R-:W-:Y:S05]  /*0c00*/  @!P0 BRA `(.L_x_4) ;  /* 0xfffffffc00f08947 */ /* 0x000fea000383ffff */
[----:B------:R-:W-:Y:S01]  /*0c10*/  ULDC.64 UR4, c[0x0][0x598] ;  /* 0x0001660000047ab9 */ /* 0x000fe20000000a00 */
[----:B------:R-:W-:Y:S01]  /*0c20*/  ULDC.64 UR36, c[0x0][0x208] ;  /* 0x0000820000247ab9 */ /* 0x000fe20000000a00 */
[----:B------:R-:W-:-:S04]  /*0c30*/  ISETP.NE.U32.AND P0, PT, RZ, UR4, PT ;  /* 0x00000004ff007c0c */ /* 0x000fc8000bf05070 */
[----:B------:R-:W-:-:S13]  /*0c40*/  ISETP.NE.AND.EX P0, PT, RZ, UR5, PT, P0 ;  /* 0x00000005ff007c0c */ /* 0x000fda000bf05300 */
[----:B------:R-:W-:Y:S05]  /*0c50*/  @!P0 BRA `(.L_x_7) ;  /* 0x00000000001c8947 */ /* 0x000fea0003800000 */
[----:B------:R-:W0:Y:S02]  /*0c60*/  LDC.64 R4, c[0x0][0x598] ;  /* 0x00016600ff047b82 */ /* 0x000e240000000a00 */
[----:B0-----:R-:W2:Y:S02]  /*0c70*/  LDG.E.64 R4, desc[UR36][R4.64] ;  /* 0x0000002404047981 */ /* 0x001ea4000c1e1b00 */
[----:B--2---:R-:W-:-:S04]  /*0c80*/  ISETP.NE.U32.AND P0, PT, R4, RZ, PT ;  /* 0x000000ff0400720c */ /* 0x004fc80003f05070 */
[----:B------:R-:W-:-:S13]  /*0c90*/  ISETP.NE.AND.EX P0, PT, R5, RZ, PT, P0 ;  /* 0x000000ff0500720c */ /* 0x000fda0003f05300 */
[----:B------:R-:W-:Y:S05]  /*0ca0*/  @!P0 BRA `(.L_x_7) ;  /* 0x0000000000088947 */ /* 0x000fea0003800000 */
[----:B------:R0:W5:Y:S01]  /*0cb0*/  LD.E R153, desc[UR36][R4.64] ;  /* 0x0000002404997980 */ /* 0x000162000c101900 */
[----:B------:R-:W-:Y:S05]  /*0cc0*/  BRA `(.L_x_8) ;  /* 0x0000000000247947 */ /* 0x000fea0003800000 */
.L_x_7:
[----:B------:R-:W-:Y:S02]  /*0cd0*/  ULDC.64 UR4, c[0x0][0x588] ;  /* 0x0001620000047ab9 */ /* 0x000fe40000000a00 */
[----:B------:R-:W-:-:S04]  /*0ce0*/  ISETP.NE.U32.AND P0, PT, RZ, UR4, PT ;  /* 0x00000004ff007c0c */ /* 0x000fc8000bf05070 */
[----:B------:R-:W-:-:S13]  /*0cf0*/  ISETP.NE.AND.EX P0, PT, RZ, UR5, PT, P0 ;  /* 0x00000005ff007c0c */ /* 0x000fda000bf05300 */
[----:B------:R-:W-:Y:S05]  /*0d00*/  @!P0 BRA `(.L_x_9) ;  /* 0x00000000000c8947 */ /* 0x000fea0003800000 */
[----:B------:R-:W0:Y:S02]  /*0d10*/  LDC.64 R4, c[0x0][0x588] ;  /* 0x00016200ff047b82 */ /* 0x000e240000000a00 */
[----:B0-----:R1:W5:Y:S01]  /*0d20*/  LDG.E R153, desc[UR36][R4.64] ;  /* 0x0000002404997981 */ /* 0x001362000c1e1900 */
[----:B------:R-:W-:Y:S05]  /*0d30*/  BRA `(.L_x_8) ;  /* 0x0000000000087947 */ /* 0x000fea0003800000 */
.L_x_9:
[----:B------:R-:W-:Y:S02]  /*0d40*/  ULDC UR4, c[0x0][0x580] ;  /* 0x0001600000047ab9 */ /* 0x000fe40000000800 */
[----:B------:R-:W-:-:S07]  /*0d50*/  IMAD.U32 R153, RZ, RZ, UR4 ;  /* 0x00000004ff997e24 */ /* 0x000fce000f8e00ff */
.L_x_8:
[----:B------:R-:W-:Y:S02]  /*0d60*/  ULDC.64 UR4, c[0x0][0x5a0] ;  /* 0x0001680000047ab9 */ /* 0x000fe40000000a00 */
[----:B------:R-:W-:-:S04]  /*0d70*/  ISETP.NE.U32.AND P0, PT, RZ, UR4, PT ;  /* 0x00000004ff007c0c */ /* 0x000fc8000bf05070 */
[----:B------:R-:W-:-:S13]  /*0d80*/  ISETP.NE.AND.EX P0, PT, RZ, UR5, PT, P0 ;  /* 0x00000005ff007c0c */ /* 0x000fda000bf05300 */
[----:B------:R-:W-:Y:S05]  /*0d90*/  @!P0 BRA `(.L_x_10) ;  /* 0x00000000001c8947 */ /* 0x000fea0003800000 */
[----:B01----:R-:W0:Y:S02]  /*0da0*/  LDC.64 R4, c[0x0][0x5a0] ;  /* 0x00016800ff047b82 */ /* 0x003e240000000a00 */
[----:B0-----:R-:W2:Y:S02]  /*0db0*/  LDG.E.64 R4, desc[UR36][R4.64] ;  /* 0x0000002404047981 */ /* 0x001ea4000c1e1b00 */
[----:B--2---:R-:W-:-:S04]  /*0dc0*/  ISETP.NE.U32.AND P0, PT, R4, RZ, PT ;  /* 0x000000ff0400720c */ /* 0x004fc80003f05070 */
[----:B------:R-:W-:-:S13]  /*0dd0*/  ISETP.NE.AND.EX P0, PT, R5, RZ, PT, P0 ;  /* 0x000000ff0500720c */ /* 0x000fda0003f05300 */
[----:B------:R-:W-:Y:S05]  /*0de0*/  @!P0 BRA `(.L_x_10) ;  /* 0x0000000000088947 */ /* 0x000fea0003800000 */
[----:B------:R0:W5:Y:S01]  /*0df0*/  LD.E R154, desc[UR36][R4.64] ;  /* 0x00000024049a7980 */ /* 0x000162000c101900 */
[----:B------:R-:W-:Y:S05]  /*0e00*/  BRA `(.L_x_11) ;  /* 0x0000000000247947 */ /* 0x000fea0003800000 */
.L_x_10:
[----:B------:R-:W-:Y:S02]  /*0e10*/  ULDC.64 UR4, c[0x0][0x590] ;  /* 0x0001640000047ab9 */ /* 0x000fe40000000a00 */
[----:B------:R-:W-:-:S04]  /*0e20*/  ISETP.NE.U32.AND P0, PT, RZ, UR4, PT ;  /* 0x00000004ff007c0c */ /* 0x000fc8000bf05070 */
[----:B------:R-:W-:-:S13]  /*0e30*/  ISETP.NE.AND.EX P0, PT, RZ, UR5, PT, P0 ;  /* 0x00000005ff007c0c */ /* 0x000fda000bf05300 */
[----:B------:R-:W-:Y:S05]  /*0e40*/  @!P0 BRA `(.L_x_12) ;  /* 0x00000000000c8947 */ /* 0x000fea0003800000 */
[----:B------:R-:W2:Y:S02]  /*0e50*/  LDC.64 R154, c[0x0][0x590] ;  /* 0x00016400ff9a7b82 */ /* 0x000ea40000000a00 */
[----:B--2---:R2:W5:Y:S01]  /*0e60*/  LDG.E R154, desc[UR36][R154.64] ;  /* 0x000000249a9a7981 */ /* 0x004562000c1e1900 */
[----:B------:R-:W-:Y:S05]  /*0e70*/  BRA `(.L_x_11) ;  /* 0x0000000000087947 */ /* 0x000fea0003800000 */
.L_x_12:
[----:B------:R-:W-:Y:S02]  /*0e80*/  ULDC UR4, c[0x0][0x584] ;  /* 0x0001610000047ab9 */ /* 0x000fe40000000800 */
[----:B------:R-:W-:-:S07]  /*0e90*/  IMAD.U32 R154, RZ, RZ, UR4 ;  /* 0x00000004ff9a7e24 */ /* 0x000fce000f8e00ff */
.L_x_11:
[----:B------:R-:W-:-:S13]  /*0ea0*/  LOP3.LUT P0, RZ, R0, 0xff, RZ, 0xc0, !PT ;  /* 0x000000ff00ff7812 */ /* 0x000fda000780c0ff */
[----:B------:R-:W-:Y:S05]  /*0eb0*/  @!P0 EXIT ;  /* 0x000000000000894d */ /* 0x000fea0003800000 */
[----:B------:R-:W-:Y:S01]  /*0ec0*/  ULDC UR4, c[0x0][0x28c] ;  /* 0x0000a30000047ab9 */ /* 0x000fe20000000800 */
[----:B------:R-:W-:Y:S01]  /*0ed0*/  UMOV UR38, URZ ;  /* 0x0000003f00267c82 */ /* 0x000fe20008000000 */
[----:B------:R-:W-:Y:S01]  /*0ee0*/  UIADD3 UR4, UR4, 0x7f, URZ ;  /* 0x0000007f04047890 */ /* 0x000fe2000fffe03f */
[----:B------:R-:W-:-:S03]  /*0ef0*/  UMOV UR39, URZ ;  /* 0x0000003f00277c82 */ /* 0x000fc60008000000 */
[----:B------:R-:W-:-:S04]  /*0f00*/  USHF.R.S32.HI UR5, URZ, 0x1f, UR4 ;  /* 0x0000001f3f057899 */ /* 0x000fc80008011404 */
[----:B------:R-:W-:-:S04]  /*0f10*/  ULEA.HI UR5, UR5, UR4, URZ, 0x7 ;  /* 0x0000000405057291 */ /* 0x000fc8000f8f383f */
[----:B------:R-:W-:-:S12]  /*0f20*/  USHF.R.S32.HI UR40, URZ, 0x7, UR5 ;  /* 0x000000073f287899 */ /* 0x000fd80008011405 */
.L_x_290:
[----:B------:R-:W-:Y:S01]  /*0f30*/  LOP3.LUT R0, R18, 0x80, RZ, 0xc0, !PT ;  /* 0x0000008012007812 */ /* 0x000fe200078ec0ff */
[----:B------:R-:W3:Y:S01]  /*0f40*/  S2UR UR7, SR_CgaCtaId ;  /* 0x00000000000779c3 */ /* 0x000ee20000008800 */
[----:B------:R-:W-:Y:S02]  /*0f50*/  UMOV UR6, 0x400 ;  /* 0x0000040000067882 */ /* 0x000fe40000000000 */
[----:B------:R-:W-:-:S06]  /*0f60*/  SHF.R.U32.HI R0, RZ, 0x7, R0 ;  /* 0x00000007ff007819 */ /* 0x000fcc0000011600 */
[----:B----4-:R-:W4:Y:S01]  /*0f70*/  SHFL.IDX PT, R0, R0, RZ, 0x1f ;  /* 0x00001fff00007589 */ /* 0x010f2200000e0000 */
[----:B---3--:R-:W-:Y:S01]  /*0f80*/  ULEA UR6, UR7, UR6, 0x18 ;  /* 0x0000000607067291 */ /* 0x008fe2000f8ec03f */
[----:B----4-:R-:W-:-:S13]  /*0f90*/  R2UR UR4, R0 ;  /* 0x00000000000472ca */ /* 0x010fda00000e0000 */
[----:B------:R-:W-:-:S04]  /*0fa0*/  ULEA.HI UR5, UR4, UR4, URZ, 0x1 ;  /* 0x0000000404057291 */ /* 0x000fc8000f8f083f */
[----:B------:R-:W-:-:S04]  /*0fb0*/  ULOP3.LUT UR5, UR5, 0x7fffe, URZ, 0xc0, !UPT ;  /* 0x0007fffe05057892 */ /* 0x000fc8000f8ec03f */
[----:B------:R-:W-:-:S03]  /*0fc0*/  UIADD3 UR5, UR4, -UR5, URZ ;  /* 0x8000000504057290 */ /* 0x000fc6000fffe03f */
[----:B------:R-:W-:Y:S01]  /*0fd0*/  ULDC UR4, c[0x0][0x28c] ;  /* 0x0000a30000047ab9 */ /* 0x000fe20000000800 */
[----:B------:R-:W-:Y:S01]  /*0fe0*/  ULEA UR5, UR5, UR6, 0xd ;  /* 0x0000000605057291 */ /* 0x000fe2000f8e683f */
[----:B------:R-:W-:-:S03]  /*0ff0*/  ISETP.LT.AND P0, PT, RZ, UR4, PT ;  /* 0x00000004ff007c0c */ /* 0x000fc6000bf01270 */
[----:B------:R-:W-:-:S04]  /*1000*/  UIADD3 UR5, UR5, 0x100, URZ ;  /* 0x0000010005057890 */ /* 0x000fc8000fffe03f */
[----:B------:R-:W-:-:S04]  /*1010*/  USHF.R.U32.HI UR5, URZ, 0x4, UR5 ;  /* 0x000000043f057899 */ /* 0x000fc80008011605 */
[----:B------:R-:W-:-:S04]  /*1020*/  ULOP3.LUT UR5, UR5, 0x3fff, URZ, 0xc0, !UPT ;  /* 0x00003fff05057892 */ /* 0x000fc8000f8ec03f */
[----:B------:R-:W-:Y:S01]  /*1030*/  ULOP3.LUT UR41, UR5, 0x10000, URZ, 0xfc, !UPT ;  /* 0x0001000005297892 */ /* 0x000fe2000f8efc3f */
[----:B01----:R-:W-:Y:S11]  /*1040*/  @P0 BRA `(.L_x_13) ;  /* 0x0000000000400947 */ /* 0x003ff60003800000 */
[----:B------:R-:W-:Y:S01]  /*1050*/  MOV R0, 0x0 ;  /* 0x0000000000007802 */ /* 0x000fe20000000f00 */
[----:B------:R-:W-:Y:S01]  /*1060*/  ULDC.64 UR4, c[0x4][0x68] ;  /* 0x01001a0000047ab9 */ /* 0x000fe20000000a00 */
[----:B------:R-:W-:Y:S01]  /*1070*/  ULDC.64 UR6, c[0x4][0x8] ;  /* 0x0100020000067ab9 */ /* 0x000fe20000000a00 */
[----:B01----:R-:W-:Y:S01]  /*1080*/  IMAD.U32 R4, RZ, RZ, UR4 ;  /* 0x00000004ff047e24 */ /* 0x003fe2000f8e00ff */
[----:B------:R0:W1:Y:S01]  /*1090*/  LDC.64 R14, c[0x4][R0] ;  /* 0x01000000000e7b82 */ /* 0x0000620000000a00 */
[----:B------:R-:W-:Y:S01]  /*10a0*/  IMAD.U32 R5, RZ, RZ, UR5 ;  /* 0x00000005ff057e24 */ /* 0x000fe2000f8e00ff */
[----:B------:R-:W-:Y:S01]  /*10b0*/  ULDC.64 UR4, c[0x4][0x70] ;  /* 0x01001c0000047ab9 */ /* 0x000fe20000000a00 */
[----:B------:R-:W-:Y:S02]  /*10c0*/  IMAD.U32 R10, RZ, RZ, UR6 ;  /* 0x00000006ff0a7e24 */ /* 0x000fe4000f8e00ff */
[----:B------:R-:W-:Y:S02]  /*10d0*/  IMAD.U32 R6, RZ, RZ, UR4 ;  /* 0x00000004ff067e24 */ /* 0x000fe4000f8e00ff */
[----:B------:R-:W-:-:S02]  /*10e0*/  IMAD.U32 R7, RZ, RZ, UR5 ;  /* 0x00000005ff077e24 */ /* 0x000fc4000f8e00ff */
[----:B------:R-:W-:Y:S02]  /*10f0*/  IMAD.U32 R11, RZ, RZ, UR7 ;  /* 0x00000007ff0b7e24 */ /* 0x000fe4000f8e00ff */
[----:B------:R-:W-:Y:S02]  /*1100*/  IMAD.MOV.U32 R8, RZ, RZ, 0x1e1 ;  /* 0x000001e1ff087424 */ /* 0x000fe400078e00ff */
[----:B------:R-:W-:Y:S02]  /*1110*/  IMAD.MOV.U32 R12, RZ, RZ, 0x1 ;  /* 0x00000001ff0c7424 */ /* 0x000fe400078e00ff */
[----:B0-----:R-:W-:-:S07]  /*1120*/  IMAD.MOV.U32 R13, RZ, RZ, RZ ;  /* 0x000000ffff0d7224 */ /* 0x001fce00078e00ff */
[----:B------:R-:W-:-:S07]  /*1130*/  LEPC R20, `(.L_x_13) ;  /* 0x000000001014794e */ /* 0x000fce0000000000 */
[----:B-12--5:R-:W-:Y:S05]  /*1140*/  CALL.ABS.NOINC R14 ;  /* 0x000000000e007343 */ /* 0x026fea0003c00000 */
.L_x_13:
[----:B------:R-:W-:-:S04]  /*1150*/  LOP3.LUT R0, R19, 0x1, RZ, 0xfc, !PT ;  /* 0x0000000113007812 */ /* 0x000fc800078efcff */
[----:B------:R-:W-:-:S13]  /*1160*/  ISETP.NE.AND P0, PT, R0, 0x3, PT ;  /* 0x000000030000780c */ /* 0x000fda0003f05270 */
[----:B------:R-:W-:Y:S05]  /*1170*/  @!P0 BRA `(.L_x_14) ;  /* 0x0000000000048947 */ /* 0x000fea0003800000 */
[----:B------:R-:W-:Y:S01]  /*1180*/  BPT.TRAP 0x1 ;  /* 0x000000040000795c */ /* 0x000fe20000300000 */
.L_x_14:
[----:B------:R-:W3:Y:S01]  /*1190*/  S2UR UR5, SR_CgaCtaId ;  /* 0x00000000000579c3 */ /* 0x000ee20000008800 */
[----:B------:R-:W-:Y:S01]  /*11a0*/  UMOV UR4, 0x400 ;  /* 0x0000040000047882 */ /* 0x000fe20000000000 */
[----:B------:R-:W-:Y:S02]  /*11b0*/  IMAD.U32 R0, RZ, RZ, UR38 ;  /* 0x00000026ff007e24 */ /* 0x000fe4000f8e00ff */
[----:B------:R-:W-:-:S03]  /*11c0*/  IMAD.U32 R3, RZ, RZ, UR39 ;  /* 0x00000027ff037e24 */ /* 0x000fc6000f8e00ff */
[----:B------:R-:W-:Y:S01]  /*11d0*/  SHF.L.U32 R0, R0, 0x1f, RZ ;  /* 0x0000001f00007819 */ /* 0x000fe200000006ff */
[----:B---3--:R-:W-:-:S06]  /*11e0*/  ULEA UR4, UR5, UR4, 0x18 ;  /* 0x0000000405047291 */ /* 0x008fcc000f8ec03f */
[----:B------:R-:W-:-:S04]  /*11f0*/  IMAD.U32 R6, RZ, RZ, UR4 ;  /* 0x00000004ff067e24 */ /* 0x000fc8000f8e00ff */
[----:B------:R-:W-:-:S04]  /*1200*/  IMAD R3, R3, 0x8, R6 ;  /* 0x0000000803037824 */ /* 0x000fc800078e0206 */
[----:B------:R3:W4:Y:S01]  /*1210*/  SYNCS.PHASECHK.TRANS64.TRYWAIT P1, [R3+URZ], R0 ;  /* 0x00000000030075a7 */ /* 0x000722000802017f */
[----:B------:R-:W-:Y:S05]  /*1220*/  @!P0 BRA `(.L_x_15) ;  /* 0x0000000000048947 */ /* 0x000fea0003800000 */
[----:B------:R-:W-:Y:S01]  /*1230*/  BPT.TRAP 0x1 ;  /* 0x000000040000795c */ /* 0x000fe20000300000 */
.L_x_15:
[----:B----4-:R-:W-:Y:S05]  /*1240*/  @P1 BRA `(.L_x_16) ;  /* 0x0000000000081947 */ /* 0x010fea0003800000 */
[----:B------:R-:W4:Y:S02]  /*1250*/  SYNCS.PHASECHK.TRANS64.TRYWAIT P1, [R3+URZ], R0 ;  /* 0x00000000030075a7 */ /* 0x000f24000802017f */
[----:B----4-:R-:W-:Y:S05]  /*1260*/  @!P1 BRA `(.L_x_17) ;  /* 0x0000008c00889947 */ /* 0x010fea0003800000 */
.L_x_16:
[----:B------:R-:W-:-:S04]  /*1270*/  UISETP.LT.AND UP0, UPT, UR40, 0x1, UPT ;  /* 0x000000012800788c */ /* 0x000fc8000bf01270 */
[----:B------:R-:W-:-:S06]  /*1280*/  USEL UR4, UR40, 0x1, UP0 ;  /* 0x0000000128047887 */ /* 0x000fcc0008000000 */
[----:B---34-:R-:W-:Y:S01]  /*1290*/  IMAD.U32 R0, RZ, RZ, UR4 ;  /* 0x00000004ff007e24 */ /* 0x018fe2000f8e00ff */
[----:B------:R-:W-:Y:S05]  /*12a0*/  WARPSYNC.ALL ;  /* 0x0000000000007948 */ /* 0x000fea0003800000 */
[----:B------:R-:W-:-:S04]  /*12b0*/  IADD3 R0, -R0, UR40, RZ ;  /* 0x0000002800007c10 */ /* 0x000fc8000fffe1ff */
[----:B------:R-:W-:Y:S02]  /*12c0*/  ISETP.GE.AND P1, PT, R0, 0x1, PT ;  /* 0x000000010000780c */ /* 0x000fe40003f26270 */
[----:B------:R-:W-:Y:S01]  /*12d0*/  R2UR UR4, R6 ;  /* 0x00000000060472ca */ /* 0x000fe200000e0000 */
[----:B------:R-:W-:Y:S01]  /*12e0*/  ULEA UR5, UR39, UR41, 0xb ;  /* 0x0000002927057291 */ /* 0x000fe2000f8e583f */
[----:B------:R-:W-:Y:S01]  /*12f0*/  WARPGROUP.ARRIVE ;  /* 0x00000000000079c5 */ /* 0x000fe20000000000 */
[----:B------:R-:W-:Y:S01]  /*1300*/  UMOV UR9, 0x40000040 ;  /* 0x4000004000097882 */ /* 0x000fe20000000000 */
[----:B------:R-:W-:-:S04]  /*1310*/  UMOV UR11, 0x40000040 ;  /* 0x40000040000b7882 */ /* 0x000fc80000000000 */
[----:B------:R-:W-:-:S05]  /*1320*/  UMOV UR8, UR5 ;  /* 0x0000000500087c82 */ /* 0x000fca0008000000 */
[----:B------:R-:W-:-:S04]  /*1330*/  UIADD3 UR4, UR4, 0x20100, URZ ;  /* 0x0002010004047890 */ /* 0x000fc8000fffe03f */
[----:B------:R-:W-:-:S04]  /*1340*/  USHF.R.U32.HI UR4, URZ, 0x4, UR4 ;  /* 0x000000043f047899 */ /* 0x000fc80008011604 */
[----:B------:R-:W-:-:S04]  /*1350*/  ULOP3.LUT UR4, UR4, 0x3fff, URZ, 0xc0, !UPT ;  /* 0x00003fff04047892 */ /* 0x000fc8000f8ec03f */
[----:B------:R-:W-:-:S04]  /*1360*/  ULOP3.LUT UR4, UR4, 0x10000, URZ, 0xfc, !UPT ;  /* 0x0001000004047892 */ /* 0x000fc8000f8efc3f */
[----:B------:R-:W-:-:S07]  /*1370*/  ULEA UR6, UR39, UR4, 0xa ;  /* 0x0000000427067291 */ /* 0x000fce000f8e503f */
[----:B------:R-:W-:Y:S02]  /*1380*/  UMOV UR10, UR6 ;  /* 0x00000006000a7c82 */ /* 0x000fe40008000000 */
[----:B------:R-:W-:Y:S01]  /*1390*/  IGMMA.64x128x32.S8.S8 R88, gdesc[UR8], RZ, !UPT, gsb0 ;  /* 0x03600000085879f1 */ /* 0x000fe2000c0410ff */
[----:B------:R-:W-:Y:S01]  /*13a0*/  UIADD3 UR8, UR5, 0x400, URZ ;  /* 0x0000040005087890 */ /* 0x000fe2000fffe03f */
[----:B------:R-:W-:Y:S01]  /*13b0*/  UMOV UR9, 0x40000040 ;  /* 0x4000004000097882 */ /* 0x000fe20000000000 */
[----:B------:R-:W-:Y:S02]  /*13c0*/  WARPGROUP.DEPBAR.LE gsb0, 0x0 ;  /* 0x00008000000079c5 */ /* 0x000fe40000010000 */
[----:B------:R-:W-:-:S06]  /*13d0*/  WARPGROUP.ARRIVE ;  /* 0x00000000000079c5 */ /* 0x000fcc0000000000 */
[----:B------:R-:W-:Y:S01]  /*13e0*/  IGMMA.64x128x32.S8.S8 R24, gdesc[UR8], RZ, !UPT, gsb0 ;  /* 0x03600000081879f1 */ /* 0x000fe2000c0410ff */
[----:B------:R-:W-:Y:S02]  /*13f0*/  UIADD3 UR8, UR5, 0x2, URZ ;  /* 0x0000000205087890 */ /* 0x000fe4000fffe03f */
[----:B------:R-:W-:Y:S01]  /*1400*/  UIADD3 UR10, UR6, 0x2, URZ ;  /* 0x00000002060a7890 */ /* 0x000fe2000fffe03f */
[----:B------:R-:W-:Y:S01]  /*1410*/  UMOV UR9, 0x40000040 ;  /* 0x4000004000097882 */ /* 0x000fe20000000000 */
[----:B------:R-:W-:Y:S01]  /*1420*/  UMOV UR11, 0x40000040 ;  /* 0x40000040000b7882 */ /* 0x000fe20000000000 */
[----:B------:R-:W-:Y:S02]  /*1430*/  WARPGROUP.DEPBAR.LE gsb0, 0x0 ;  /* 0x00008000000079c5 */ /* 0x000fe40000010000 */
[----:B------:R-:W-:-:S06]  /*1440*/  WARPGROUP.ARRIVE ;  /* 0x00000000000079c5 */ /* 0x000fcc0000000000 */
[----:B------:R-:W-:Y:S01]  /*1450*/  IGMMA.64x128x32.S8.S8 R88, gdesc[UR8], R88, gsb0 ;  /* 0x03600000085879f1 */ /* 0x000fe20008041058 */
[----:B------:R-:W-:Y:S01]  /*1460*/  UIADD3 UR8, UR5, 0x402, URZ ;  /* 0x0000040205087890 */ /* 0x000fe2000fffe03f */
[----:B------:R-:W-:Y:S01]  /*1470*/  UMOV UR9, 0x40000040 ;  /* 0x4000004000097882 */ /* 0x000fe20000000000 */
[----:B------:R-:W-:Y:S02]  /*1480*/  WARPGROUP.DEPBAR.LE gsb0, 0x0 ;  /* 0x00008000000079c5 */ /* 0x000fe40000010000 */
[----:B------:R-:W-:-:S06]  /*1490*/  WARPGROUP.ARRIVE ;  /* 0x00000000000079c5 */ /* 0x000fcc0000000000 */
[----:B------:R-:W-:Y:S01]  /*14a0*/  IGMMA.64x128x32.S8.S8 R24, gdesc[UR8], R24, gsb0 ;  /* 0x03600000081879f1 */ /* 0x000fe20008041018 */
        /* <DEDUP_REMOVED lines=23> */
[----:B------:R-:W-:Y:S03]  /*1620*/  IGMMA.64x128x32.S8.S8 R24, gdesc[UR8], R24, gsb0 ;  /* 0x03600000081879f1 */ /* 0x000fe60008041018 */
[----:B------:R-:W-:Y:S02]  /*1630*/  WARPGROUP.DEPBAR.LE gsb0, 0x0 ;  /* 0x00008000000079c5 */ /* 0x000fe40000010000 */
[----:B------:R-:W-:Y:S05]  /*1640*/  @!P1 BRA `(.L_x_18) ;  /* 0x0000000400709947 */ /* 0x000fea0003800000 */
[----:B------:R-:W-:Y:S02]  /*1650*/  UIADD3 UR5, UR39, 0x1, URZ ;  /* 0x0000000127057890 */ /* 0x000fe4000fffe03f */
[----:B------:R-:W-:Y:S02]  /*1660*/  IMAD.U32 R3, RZ, RZ, UR39 ;  /* 0x00000027ff037e24 */ /* 0x000fe4000f8e00ff */
[----:B------:R-:W-:-:S04]  /*1670*/  UISETP.NE.AND UP0, UPT, UR5, 0x4, UPT ;  /* 0x000000040500788c */ /* 0x000fc8000bf05270 */
[----:B------:R-:W-:Y:S02]  /*1680*/  USEL UR6, URZ, 0x1, UP0 ;  /* 0x000000013f067887 */ /* 0x000fe40008000000 */
[----:B------:R-:W-:Y:S02]  /*1690*/  USEL UR5, UR5, URZ, UP0 ;  /* 0x0000003f05057287 */ /* 0x000fe40008000000 */
[----:B------:R-:W-:-:S06]  /*16a0*/  ULOP3.LUT UR6, UR38, UR6, URZ, 0x3c, !UPT ;  /* 0x0000000626067292 */ /* 0x000fcc000f8e3c3f */
[----:B------:R-:W-:-:S07]  /*16b0*/  IMAD.U32 R7, RZ, RZ, UR6 ;  /* 0x00000006ff077e24 */ /* 0x000fce000f8e00ff */
.L_x_25:
[----:B------:R-:W-:Y:S05]  /*16c0*/  @!P0 BRA `(.L_x_19) ;  /* 0x0000000000048947 */ /* 0x000fea0003800000 */
[----:B------:R-:W-:Y:S01]  /*16d0*/  BPT.TRAP 0x1 ;  /* 0x000000040000795c */ /* 0x000fe20000300000 */
.L_x_19:
[----:B------:R-:W3:Y:S01]  /*16e0*/  S2UR UR7, SR_CgaCtaId ;  /* 0x00000000000779c3 */ /* 0x000ee20000008800 */
[----:B------:R-:W-:Y:S01]  /*16f0*/  UMOV UR6, 0x400 ;  /* 0x0000040000067882 */ /* 0x000fe20000000000 */
[----:B01----:R-:W-:Y:S01]  /*1700*/  IMAD.U32 R5, RZ, RZ, UR5 ;  /* 0x00000005ff057e24 */ /* 0x003fe2000f8e00ff */
[----:B------:R-:W-:Y:S01]  /*1710*/  SHF.L.U32 R4, R7, 0x1f, RZ ;  /* 0x0000001f07047819 */ /* 0x000fe200000006ff */
[----:B---3--:R-:W-:-:S06]  /*1720*/  ULEA UR6, UR7, UR6, 0x18 ;  /* 0x0000000607067291 */ /* 0x008fcc000f8ec03f */
[----:B------:R-:W-:-:S04]  /*1730*/  IMAD.U32 R6, RZ, RZ, UR6 ;  /* 0x00000006ff067e24 */ /* 0x000fc8000f8e00ff */
[----:B------:R-:W-:-:S04]  /*1740*/  IMAD R5, R5, 0x8, R6 ;  /* 0x0000000805057824 */ /* 0x000fc800078e0206 */
[----:B------:R0:W1:Y:S01]  /*1750*/  SYNCS.PHASECHK.TRANS64.TRYWAIT P1, [R5+URZ], R4 ;  /* 0x00000004050075a7 */ /* 0x000062000802017f */
[----:B------:R-:W-:Y:S05]  /*1760*/  @!P0 BRA `(.L_x_20) ;  /* 0x0000000000048947 */ /* 0x000fea0003800000 */
[----:B------:R-:W-:Y:S01]  /*1770*/  BPT.TRAP 0x1 ;  /* 0x000000040000795c */ /* 0x000fe20000300000 */
.L_x_20:
[----:B-1----:R-:W-:Y:S05]  /*1780*/  @P1 BRA `(.L_x_21) ;  /* 0x0000000000081947 */ /* 0x002fea0003800000 */
[----:B------:R-:W1:Y:S02]  /*1790*/  SYNCS.PHASECHK.TRANS64.TRYWAIT P1, [R5+URZ], R4 ;  /* 0x00000004050075a7 */ /* 0x000e64000802017f */
[----:B-1----:R-:W-:Y:S05]  /*17a0*/  @!P1 BRA `(.L_x_22) ;  /* 0x00000088004c9947 */ /* 0x002fea0003800000 */
.L_x_21:
[----:B------:R-:W-:Y:S01]  /*17b0*/  ULEA UR6, UR5, UR41, 0xb ;  /* 0x0000002905067291 */ /* 0x000fe2000f8e583f */
[----:B------:R-:W-:Y:S01]  /*17c0*/  WARPGROUP.ARRIVE ;  /* 0x00000000000079c5 */ /* 0x000fe20000000000 */
[----:B------:R-:W-:Y:S01]  /*17d0*/  ULEA UR7, UR5, UR4, 0xa ;  /* 0x0000000405077291 */ /* 0x000fe2000f8e503f */
[----:B------:R-:W-:Y:S01]  /*17e0*/  UMOV UR9, 0x40000040 ;  /* 0x4000004000097882 */ /* 0x000fe20000000000 */
[----:B------:R-:W-:-:S03]  /*17f0*/  UMOV UR11, 0x40000040 ;  /* 0x40000040000b7882 */ /* 0x000fc60000000000 */
[----:B------:R-:W-:Y:S02]  /*1800*/  UMOV UR8, UR6 ;  /* 0x0000000600087c82 */ /* 0x000fe40008000000 */
[----:B------:R-:W-:Y:S02]  /*1810*/  UMOV UR10, UR7 ;  /* 0x00000007000a7c82 */ /* 0x000fe40008000000 */
        /* <DEDUP_REMOVED lines=44> */
[----:B------:R-:W-:Y:S01]  /*1ae0*/  BPT.TRAP 0x1 ;  /* 0x000000040000795c */ /* 0x000fe20000300000 */
.L_x_23:
[----:B01----:R-:W-:Y:S01]  /*1af0*/  IMAD R4, R3, 0x8, R6 ;  /* 0x0000000803047824 */ /* 0x003fe200078e0206 */
[----:B------:R-:W-:-:S03]  /*1b00*/  ISETP.GT.U32.AND P1, PT, R19, 0x1, PT ;  /* 0x000000011300780c */ /* 0x000fc60003f24070 */
[----:B------:R-:W-:-:S05]  /*1b10*/  VIADD R4, R4, 0x20 ;  /* 0x0000002004047836 */ /* 0x000fca0000000000 */
[----:B------:R-:W-:-:S04]  /*1b20*/  PRMT R4, RZ, 0x654, R4 ;  /* 0x00000654ff047816 */ /* 0x000fc80000000004 */
[----:B------:R0:W-:Y:S01]  /*1b30*/  SYNCS.ARRIVE.TRANS64.RED.A1T0 RZ, [R4+URZ], RZ ;  /* 0x000000ff04ff79a7 */ /* 0x0001e2000810043f */
[----:B------:R-:W-:Y:S05]  /*1b40*/  @P1 BRA `(.L_x_24) ;  /* 0x0000000000041947 */ /* 0x000fea0003800000 */
[----:B------:R-:W-:Y:S01]  /*1b50*/  BPT.TRAP 0x1 ;  /* 0x000000040000795c */ /* 0x000fe20000300000 */
.L_x_24:
[----:B------:R-:W-:Y:S01]  /*1b60*/  UIADD3 UR5, UR5, 0x1, URZ ;  /* 0x0000000105057890 */ /* 0x000fe2000fffe03f */
[C---:B------:R-:W-:Y:S01]  /*1b70*/  ISETP.GT.AND P2, PT, R0.reuse, 0x1, PT ;  /* 0x000000010000780c */ /* 0x040fe20003f44270 */
[----:B------:R-:W-:Y:S02]  /*1b80*/  VIADD R3, R3, 0x1 ;  /* 0x0000000103037836 */ /* 0x000fe40000000000 */
[----:B------:R-:W-:Y:S01]  /*1b90*/  UISETP.NE.AND UP0, UPT, UR5, 0x4, UPT ;  /* 0x000000040500788c */ /* 0x000fe2000bf05270 */
[----:B------:R-:W-:Y:S02]  /*1ba0*/  VIADD R0, R0, 0xffffffff ;  /* 0xffffffff00007836 */ /* 0x000fe40000000000 */
[C---:B------:R-:W-:Y:S01]  /*1bb0*/  ISETP.NE.AND P1, PT, R3.reuse, 0x4, PT ;  /* 0x000000040300780c */ /* 0x040fe20003f25270 */
[----:B------:R-:W-:Y:S02]  /*1bc0*/  USEL UR6, URZ, 0x1, UP0 ;  /* 0x000000013f067887 */ /* 0x000fe40008000000 */
[----:B------:R-:W-:Y:S01]  /*1bd0*/  USEL UR5, UR5, URZ, UP0 ;  /* 0x0000003f05057287 */ /* 0x000fe20008000000 */
[----:B------:R-:W-:-:S03]  /*1be0*/  SEL R3, R3, RZ, P1 ;  /* 0x000000ff03037207 */ /* 0x000fc60000800000 */
[----:B------:R-:W-:Y:S01]  /*1bf0*/  LOP3.LUT R7, R7, UR6, RZ, 0x3c, !PT ;  /* 0x0000000607077c12 */ /* 0x000fe2000f8e3cff */
[----:B------:R-:W-:Y:S07]  /*1c00*/  @P2 BRA `(.L_x_25) ;  /* 0xfffffff800ac2947 */ /* 0x000fee000383ffff */
.L_x_18:
[----:B------:R-:W3:Y:S02]  /*1c10*/  LDC R0, c[0x0][0x28c] ;  /* 0x0000a300ff007b82 */ /* 0x000ee40000000800 */
[----:B---3--:R-:W-:-:S13]  /*1c20*/  ISETP.GE.AND P1, PT, R0, 0x1, PT ;  /* 0x000000010000780c */ /* 0x008fda0003f26270 */
[----:B------:R-:W-:Y:S05]  /*1c30*/  @!P1 BRA `(.L_x_26) ;  /* 0x0000000000389947 */ /* 0x000fea0003800000 */
[----:B------:R-:W-:Y:S05]  /*1c40*/  @!P0 BRA `(.L_x_27) ;  /* 0x0000000000048947 */ /* 0x000fea0003800000 */
[----:B------:R-:W-:Y:S01]  /*1c50*/  BPT.TRAP 0x1 ;  /* 0x000000040000795c */ /* 0x000fe20000300000 */
.L_x_27:
[----:B------:R-:W-:Y:S01]  /*1c60*/  UISETP.LT.AND UP0, UPT, UR40, 0x1, UPT ;  /* 0x000000012800788c */ /* 0x000fe2000bf01270 */
[----:B------:R-:W-:-:S03]  /*1c70*/  ISETP.GT.U32.AND P0, PT, R19, 0x1, PT ;  /* 0x000000011300780c */ /* 0x000fc60003f04070 */
[----:B------:R-:W-:-:S04]  /*1c80*/  USEL UR4, UR40, 0x1, UP0 ;  /* 0x0000000128047887 */ /* 0x000fc80008000000 */
[----:B------:R-:W-:-:S04]  /*1c90*/  UIADD3 UR4, UR39, UR40, -UR4 ;  /* 0x0000002827047290 */ /* 0x000fc8000fffe804 */
[----:B------:R-:W-:-:S04]  /*1ca0*/  USHF.L.U32 UR4, UR4, 0x3, URZ ;  /* 0x0000000304047899 */ /* 0x000fc8000800063f */
[----:B------:R-:W-:-:S06]  /*1cb0*/  ULOP3.LUT UR4, UR4, 0x18, URZ, 0xc0, !UPT ;  /* 0x0000001804047892 */ /* 0x000fcc000f8ec03f */
[----:B------:R-:W-:-:S05]  /*1cc0*/  IMAD.U32 R3, RZ, RZ, UR4 ;  /* 0x00000004ff037e24 */ /* 0x000fca000f8e00ff */
[----:B------:R-:W-:-:S04]  /*1cd0*/  IADD3 R0, R6, 0x20, R3 ;  /* 0x0000002006007810 */ /* 0x000fc80007ffe003 */
[----:B------:R-:W-:-:S04]  /*1ce0*/  PRMT R0, RZ, 0x654, R0 ;  /* 0x00000654ff007816 */ /* 0x000fc80000000000 */
[----:B------:R3:W-:Y:S01]  /*1cf0*/  SYNCS.ARRIVE.TRANS64.RED.A1T0 RZ, [R0+URZ], RZ ;  /* 0x000000ff00ff79a7 */ /* 0x0007e2000810043f */
[----:B------:R-:W-:Y:S05]  /*1d00*/  @P0 BRA `(.L_x_26) ;  /* 0x0000000000040947 */ /* 0x000fea0003800000 */
[----:B------:R-:W-:Y:S01]  /*1d10*/  BPT.TRAP 0x1 ;  /* 0x000000040000795c */ /* 0x000fe20000300000 */
.L_x_26:
[----:B------:R-:W4:Y:S01]  /*1d20*/  LDC R6, c[0x0][0x288] ;  /* 0x0000a200ff067b82 */ /* 0x000f220000000800 */
[--C-:B---3--:R-:W-:Y:S01]  /*1d30*/  SHF.R.U32.HI R0, RZ, 0x2, R18.reuse ;  /* 0x00000002ff007819 */ /* 0x108fe20000011612 */
[----:B------:R-:W-:Y:S01]  /*1d40*/  UIADD3 UR39, UR40, UR39, URZ ;  /* 0x0000002728277290 */ /* 0x000fe2000fffe03f */
[----:B01----:R-:W-:Y:S01]  /*1d50*/  SHF.R.U32.HI R5, RZ, 0x7, R18 ;  /* 0x00000007ff057819 */ /* 0x003fe20000011612 */
[----:B------:R-:W-:Y:S01]  /*1d60*/  IMAD.SHL.U32 R23, R23, 0x80, RZ ;  /* 0x0000008017177824 */ /* 0x000fe200078e00ff */
[----:B------:R-:W-:Y:S01]  /*1d70*/  LOP3.LUT R3, R0, 0x7, RZ, 0xc0, !PT ;  /* 0x0000000700037812 */ /* 0x000fe200078ec0ff */
[----:B------:R-:W-:Y:S01]  /*1d80*/  USHF.R.U32.HI UR4, URZ, 0x2, UR39 ;  /* 0x000000023f047899 */ /* 0x000fe20008011627 */
[C---:B------:R-:W-:Y:S01]  /*1d90*/  LOP3.LUT R4, R18.reuse, 0x60, RZ, 0xc0, !PT ;  /* 0x0000006012047812 */ /* 0x040fe200078ec0ff */
[----:B------:R-:W-:Y:S01]  /*1da0*/  IMAD.SHL.U32 R14, R18, 0x2, RZ ;  /* 0x00000002120e7824 */ /* 0x000fe200078e00ff */
[----:B------:R-:W-:Y:S01]  /*1db0*/  LOP3.LUT R0, R5, 0x1, RZ, 0xc0, !PT ;  /* 0x0000000105007812 */ /* 0x000fe200078ec0ff */
[----:B------:R-:W-:Y:S01]  /*1dc0*/  ULOP3.LUT UR4, UR4, 0x1, URZ, 0xc0, !UPT ;  /* 0x0000000104047892 */ /* 0x000fe2000f8ec03f */
[----:B------:R-:W-:Y:S01]  /*1dd0*/  SHF.R.U32.HI R8, RZ, 0x1, R4 ;  /* 0x00000001ff087819 */ /* 0x000fe20000011604 */
[----:B------:R-:W-:Y:S01]  /*1de0*/  ULDC UR8, c[0x0][0x284] ;  /* 0x0000a10000087ab9 */ /* 0x000fe20000000800 */
[----:B------:R-:W-:Y:S01]  /*1df0*/  UISETP.GT.U32.AND UP1, UPT, UR39, 0x3, UPT ;  /* 0x000000032700788c */ /* 0x000fe2000bf24070 */
[----:B------:R-:W-:Y:S01]  /*1e00*/  IMAD.SHL.U32 R4, R0, 0x40, RZ ;  /* 0x0000004000047824 */ /* 0x000fe200078e00ff */
[--C-:B------:R-:W-:Y:S01]  /*1e10*/  IADD3 R5, RZ, -R8, -R3.reuse ;  /* 0x80000008ff057210 */ /* 0x100fe20007ffe803 */
[----:B------:R-:W-:Y:S01]  /*1e20*/  UISETP.NE.U32.AND UP0, UPT, UR4, 0x1, UPT ;  /* 0x000000010400788c */ /* 0x000fe2000bf05070 */
[----:B------:R-:W-:Y:S01]  /*1e30*/  SHF.R.S32.HI R160, RZ, 0x1f, R22 ;  /* 0x0000001fffa07819 */ /* 0x000fe20000011416 */
[----:B------:R-:W-:Y:S01]  /*1e40*/  ULDC.64 UR6, c[0x0][0x5d0] ;  /* 0x0001740000067ab9 */ /* 0x000fe20000000a00 */
[----:B------:R-:W-:Y:S01]  /*1e50*/  LOP3.LUT R165, R4, 0x40, R3, 0xe2, !PT ;  /* 0x0000004004a57812 */ /* 0x000fe200078ee203 */
[----:B------:R-:W-:Y:S01]  /*1e60*/  UISETP.LT.U32.AND UP1, UPT, UR40, 0x4, UP1 ;  /* 0x000000042800788c */ /* 0x000fe20008f21070 */
[----:B------:R-:W-:Y:S01]  /*1e70*/  LOP3.LUT R3, R18, 0x3, RZ, 0xc0, !PT ;  /* 0x0000000312037812 */ /* 0x000fe200078ec0ff */
[----:B------:R-:W-:Y:S01]  /*1e80*/  UISETP.GT.U32.AND UP0, UPT, UR40, 0x3, !UP0 ;  /* 0x000000032800788c */ /* 0x000fe2000c704070 */
[C---:B------:R-:W-:Y:S01]  /*1e90*/  LOP3.LUT R14, R23.reuse, 0x6, R14, 0xf8, !PT ;  /* 0x00000006170e7812 */ /* 0x040fe200078ef80e */
[----:B------:R-:W-:Y:S01]  /*1ea0*/  IMAD R7, R160, UR6, RZ ;  /* 0x00000006a0077c24 */ /* 0x000fe2000f8e02ff */
[----:B----4-:R-:W-:Y:S01]  /*1eb0*/  ISETP.GE.AND P0, PT, R23, R6, PT ;  /* 0x000000061700720c */ /* 0x010fe20003f06270 */
[----:B------:R-:W-:Y:S01]  /*1ec0*/  IMAD R10, R3, -0x2, R6 ;  /* 0xfffffffe030a7824 */ /* 0x000fe200078e0206 */
[----:B------:R-:W-:Y:S01]  /*1ed0*/  SHF.R.S32.HI R15, RZ, 0x1f, R14 ;  /* 0x0000001fff0f7819 */ /* 0x000fe2000001140e */
[----:B------:R-:W-:Y:S01]  /*1ee0*/  IMAD.SHL.U32 R3, R152, 0x100, RZ ;  /* 0x0000010098037824 */ /* 0x000fe200078e00ff */
[----:B------:R-:W-:Y:S01]  /*1ef0*/  USEL UR5, URZ, 0x1, !UP1 ;  /* 0x000000013f057887 */ /* 0x000fe2000c800000 */
[----:B------:R-:W-:Y:S01]  /*1f00*/  IMAD R0, R0, -0x40, R5 ;  /* 0xffffffc000007824 */ /* 0x000fe200078e0205 */
[----:B------:R-:W-:Y:S01]  /*1f10*/  USEL UR4, URZ, 0x1, !UP0 ;  /* 0x000000013f047887 */ /* 0x000fe2000c000000 */
[----:B------:R-:W-:Y:S01]  /*1f20*/  IMAD.WIDE R4, R152, 0x100, RZ ;  /* 0x0000010098047825 */ /* 0x000fe200078e02ff */
[C---:B------:R-:W-:Y:S01]  /*1f30*/  ISETP.GE.OR P0, PT, R3.reuse, UR8, P0 ;  /* 0x0000000803007c0c */ /* 0x040fe20008706670 */
[----:B------:R-:W-:Y:S01]  /*1f40*/  ULOP3.LUT UR39, UR39, 0x3, URZ, 0xc0, !UPT ;  /* 0x0000000327277892 */ /* 0x000fe2000f8ec03f */
[----:B------:R-:W-:Y:S01]  /*1f50*/  IADD3 R0, -R3, UR8, R0 ;  /* 0x0000000803007c10 */ /* 0x000fe2000fffe100 */
[C---:B------:R-:W-:Y:S01]  /*1f60*/  IMAD R9, R22.reuse, UR7, R7 ;  /* 0x0000000716097c24 */ /* 0x040fe2000f8e0207 */
[----:B------:R-:W-:Y:S01]  /*1f70*/  ULOP3.LUT UR38, UR4, UR38, UR5, 0x96, !UPT ;  /* 0x0000002604267292 */ /* 0x000fe2000f8e9605 */
[----:B------:R-:W-:Y:S01]  /*1f80*/  IMAD.WIDE.U32 R6, R22, UR6, R14 ;  /* 0x0000000616067c25 */ /* 0x000fe2000f8e000e */
[----:B------:R-:W-:-:S03]  /*1f90*/  LOP3.LUT R165, R4, R165, R8, 0xfe, !PT ;  /* 0x000000a504a57212 */ /* 0x000fc600078efe08 */
[----:B------:R-:W-:Y:S02]  /*1fa0*/  IMAD.IADD R7, R7, 0x1, R9 ;  /* 0x0000000107077824 */ /* 0x000fe400078e0209 */
[----:B------:R-:W-:Y:S02]  /*1fb0*/  IMAD.IADD R3, R10, 0x1, -R23 ;  /* 0x000000010a037824 */ /* 0x000fe400078e0a17 */
[----:B------:R-:W-:Y:S01]  /*1fc0*/  IMAD.MOV.U32 R152, RZ, RZ, -0x1 ;  /* 0xffffffffff987424 */ /* 0x000fe200078e00ff */
[----:B------:R-:W-:Y:S06]  /*1fd0*/  @P0 BRA `(.L_x_28) ;  /* 0x0000006000f40947 */ /* 0x000fec0003800000 */
[----:B------:R-:W0:Y:S01]  /*1fe0*/  LDC.64 R20, c[0x0][0x5c8] ;  /* 0x00017200ff147b82 */ /* 0x000e220000000a00 */
[----:B------:R-:W-:Y:S01]  /*1ff0*/  ULDC.64 UR4, c[0x0][0x5c0] ;  /* 0x0001700000047ab9 */ /* 0x000fe20000000a00 */
[----:B------:R-:W-:Y:S01]  /*2000*/  BSSY B0, `(.L_x_28) ;  /* 0x000063a000007945 */ /* 0x000fe20003800000 */
[-C--:B0-----:R-:W-:Y:S01]  /*2010*/  IMAD R8, R5, R20.reuse, RZ ;  /* 0x0000001405087224 */ /* 0x081fe200078e02ff */
[----:B------:R-:W-:Y:S01]  /*2020*/  SHF.L.U64.HI R13, R20, 0x3, R21 ;  /* 0x00000003140d7819 */ /* 0x000fe20000010215 */
[----:B------:R-:W-:-:S04]  /*2030*/  IMAD.WIDE.U32 R6, R165, R20, R6 ;  /* 0x00000014a5067225 */ /* 0x000fc800078e0006 */
[----:B------:R-:W-:Y:S01]  /*2040*/  IMAD R9, R165, R21, R8 ;  /* 0x00000015a5097224 */ /* 0x000fe200078e0208 */
[----:B------:R-:W-:Y:S01]  /*2050*/  IADD3 R158, P0, R6, UR4, RZ ;  /* 0x00000004069e7c10 */ /* 0x000fe2000ff1e0ff */
[C---:B------:R-:W-:Y:S02]  /*2060*/  IMAD.SHL.U32 R11, R20.reuse, 0x8, RZ ;  /* 0x00000008140b7824 */ /* 0x040fe400078e00ff */
[----:B------:R-:W-:Y:S01]  /*2070*/  IMAD.IADD R9, R7, 0x1, R9 ;  /* 0x0000000107097824 */ /* 0x000fe200078e0209 */
[-C--:B------:R-:W-:Y:S02]  /*2080*/  LEA R6, P2, R20, R158.reuse, 0x7 ;  /* 0x0000009e14067211 */ /* 0x080fe400078438ff */
[----:B------:R-:W-:Y:S02]  /*2090*/  IADD3 R8, P1, R11, R158, RZ ;  /* 0x0000009e0b087210 */ /* 0x000fe40007f3e0ff */
[----:B------:R-:W-:Y:S02]  /*20a0*/  IADD3.X R159, R9, UR5, RZ, P0, !PT ;  /* 0x00000005099f7c10 */ /* 0x000fe400087fe4ff */
[----:B-----5:R-:W-:-:S02]  /*20b0*/  ISETP.NE.AND P0, PT, R154, RZ, PT ;  /* 0x000000ff9a00720c */ /* 0x020fc40003f05270 */
[----:B------:R-:W-:Y:S01]  /*20c0*/  LEA.HI.X R7, R20, R159, R21, 0x7, P2 ;  /* 0x0000009f14077211 */ /* 0x000fe200010f3c15 */
[----:B------:R-:W-:Y:S01]  /*20d0*/  IMAD.X R9, R13, 0x1, R159, P1 ;  /* 0x000000010d097824 */ /* 0x000fe200008e069f */
[----:B------:R-:W-:-:S05]  /*20e0*/  IADD3 R10, P2, R11, R6, RZ ;  /* 0x000000060b0a7210 */ /* 0x000fca0007f5e0ff */
[----:B------:R-:W-:-:S04]  /*20f0*/  IMAD.X R11, R13, 0x1, R7, P2 ;  /* 0x000000010d0b7824 */ /* 0x000fc800010e0607 */
[----:B------:R-:W-:Y:S05]  /*2100*/  @!P0 BRA `(.L_x_29) ;  /* 0x0000004800948947 */ /* 0x000fea0003800000 */
[----:B------:R-:W0:Y:S01]  /*2110*/  LDC.64 R156, c[0x0][0x5b0] ;  /* 0x00016c00ff9c7b82 */ /* 0x000e220000000a00 */
[----:B------:R-:W-:Y:S01]  /*2120*/  ULDC.64 UR4, c[0x0][0x5b8] ;  /* 0x00016e0000047ab9 */ /* 0x000fe20000000a00 */
[----:B------:R-:W-:Y:S01]  /*2130*/  ISETP.GE.AND P0, PT, R0, 0x1, PT ;  /* 0x000000010000780c */ /* 0x000fe20003f06270 */
[----:B------:R-:W-:Y:S01]  /*2140*/  IMAD R21, R160, UR4, RZ ;  /* 0x00000004a0157c24 */ /* 0x000fe2000f8e02ff */
[----:B------:R-:W-:Y:S01]  /*2150*/  BSSY B1, `(.L_x_30) ;  /* 0x0000010000017945 */ /* 0x000fe20003800000 */
[C---:B------:R-:W-:Y:S01]  /*2160*/  IMAD.WIDE.U32 R14, R22.reuse, UR4, R14 ;  /* 0x00000004160e7c25 */ /* 0x040fe2000f8e000e */
[----:B------:R-:W-:Y:S02]  /*2170*/  ISETP.LT.OR P3, PT, R3, 0x1, !P0 ;  /* 0x000000010300780c */ /* 0x000fe40004761670 */
[----:B------:R-:W1:Y:S01]  /*2180*/  LDC.64 R12, c[0x0][0x5a8] ;  /* 0x00016a00ff0c7b82 */ /* 0x000e620000000a00 */
[----:B------:R-:W-:Y:S02]  /*2190*/  IMAD R21, R22, UR5, R21 ;  /* 0x0000000516157c24 */ /* 0x000fe4000f8e0215 */
[----:B------:R-:W-:-:S02]  /*21a0*/  IMAD.MOV.U32 R20, RZ, RZ, R14 ;  /* 0x000000ffff147224 */ /* 0x000fc400078e000e */
[----:B------:R-:W-:Y:S02]  /*21b0*/  IMAD.IADD R21, R15, 0x1, R21 ;  /* 0x000000010f157824 */ /* 0x000fe400078e0215 */
[-C--:B0-----:R-:W-:Y:S01]  /*21c0*/  IMAD R160, R5, R156.reuse, RZ ;  /* 0x0000009c05a07224 */ /* 0x081fe200078e02ff */
[----:B------:R-:W-:Y:S01]  /*21d0*/  SHF.L.U64.HI R161, R156, 0x3, R157 ;  /* 0x000000039ca17819 */ /* 0x000fe2000001029d */
[----:B------:R-:W-:-:S04]  /*21e0*/  IMAD.WIDE.U32 R22, R165, R156, R20 ;  /* 0x0000009ca5167225 */ /* 0x000fc800078e0014 */
[----:B------:R-:W-:Y:S01]  /*21f0*/  IMAD R169, R165, R157, R160 ;  /* 0x0000009da5a97224 */ /* 0x000fe200078e02a0 */
[----:B-1----:R-:W-:Y:S01]  /*2200*/  IADD3 R22, P1, R22, R12, RZ ;  /* 0x0000000c16167210 */ /* 0x002fe20007f3e0ff */
[----:B------:R-:W-:-:S03]  /*2210*/  IMAD.SHL.U32 R160, R156, 0x8, RZ ;  /* 0x000000089ca07824 */ /* 0x000fc600078e00ff */
[----:B------:R-:W-:Y:S01]  /*2220*/  IADD3.X R23, R13, R23, R169, P1, !PT ;  /* 0x000000170d177210 */ /* 0x000fe20000ffe4a9 */
[----:B------:R-:W-:Y:S08]  /*2230*/  @P3 BRA `(.L_x_31) ;  /* 0x0000000000043947 */ /* 0x000ff00003800000 */
[----:B--2---:R0:W5:Y:S02]  /*2240*/  LDG.E.U8 R155, desc[UR36][R22.64] ;  /* 0x00000024169b7981 */ /* 0x004164000c1e1100 */
.L_x_31:
[----:B------:R-:W-:Y:S05]  /*2250*/  BSYNC B1 ;  /* 0x0000000000017941 */ /* 0x000fea0003800000 */
.L_x_30:
[----:B-----5:R-:W-:Y:S01]  /*2260*/  LOP3.LUT R164, R155, 0xffff, RZ, 0xc0, !PT ;  /* 0x0000ffff9ba47812 */ /* 0x020fe200078ec0ff */
[----:B------:R-:W-:Y:S01]  /*2270*/  IMAD.WIDE.U32 R162, R165, R156, R160 ;  /* 0x0000009ca5a27225 */ /* 0x000fe200078e00a0 */
[----:B------:R-:W-:Y:S01]  /*2280*/  ISETP.LT.OR P4, PT, R3, 0x2, !P0 ;  /* 0x000000020300780c */ /* 0x000fe20004781670 */
[----:B------:R-:W-:Y:S01]  /*2290*/  BSSY B1, `(.L_x_32) ;  /* 0x000000e000017945 */ /* 0x000fe20003800000 */
[----:B------:R-:W-:Y:S01]  /*22a0*/  PRMT R167, R164, 0x8880, RZ ;  /* 0x00008880a4a77816 */ /* 0x000fe200000000ff */
[----:B------:R-:W-:Y:S01]  /*22b0*/  IMAD.IADD R163, R169, 0x1, R163 ;  /* 0x00000001a9a37824 */ /* 0x000fe200078e02a3 */
[----:B------:R-:W-:Y:S02]  /*22c0*/  IADD3 R162, P2, P5, R14, R12, R162 ;  /* 0x0000000c0ea27210 */ /* 0x000fe40007d5e0a2 */
[----:B------:R-:W-:Y:S01]  /*22d0*/  ISETP.GE.AND P1, PT, R0, 0x9, PT ;  /* 0x000000090000780c */ /* 0x000fe20003f26270 */
[----:B------:R-:W-:Y:S01]  /*22e0*/  IMAD R164, R167, R154, RZ ;  /* 0x0000009aa7a47224 */ /* 0x000fe200078e02ff */
[----:B------:R-:W-:-:S02]  /*22f0*/  IADD3.X R163, R21, R13, R163, P2, P5 ;  /* 0x0000000d15a37210 */ /* 0x000fc400017ea4a3 */
[----:B------:R-:W-:Y:S01]  /*2300*/  ISETP.LT.OR P2, PT, R3, 0x1, !P1 ;  /* 0x000000010300780c */ /* 0x000fe20004f41670 */
[----:B------:R-:W-:-:S05]  /*2310*/  @!P3 IMAD R167, R88, R153, R164 ;  /* 0x0000009958a7b224 */ /* 0x000fca00078e02a4 */
[----:B------:R1:W-:Y:S01]  /*2320*/  @!P3 STG.E.U8 desc[UR36][R158.64], R167 ;  /* 0x000000a79e00b986 */ /* 0x0003e2000c101124 */
[----:B------:R-:W-:Y:S06]  /*2330*/  @P4 BRA `(.L_x_33) ;  /* 0x00000000000c4947 */ /* 0x000fec0003800000 */
[----:B--2---:R-:W1:Y:S02]  /*2340*/  LDG.E.U8 R155, desc[UR36][R22.64+0x1] ;  /* 0x00000124169b7981 */ /* 0x004e64000c1e1100 */
[----:B-1----:R-:W-:-:S05]  /*2350*/  PRMT R167, R155, 0x8880, RZ ;  /* 0x000088809ba77816 */ /* 0x002fca00000000ff */
[----:B------:R-:W-:-:S07]  /*2360*/  IMAD R164, R167, R154, RZ ;  /* 0x0000009aa7a47224 */ /* 0x000fce00078e02ff */
.L_x_33:
[----:B------:R-:W-:Y:S05]  /*2370*/  BSYNC B1 ;  /* 0x0000000000017941 */ /* 0x000fea0003800000 */
.L_x_32:
[----:B------:R-:W-:Y:S01]  /*2380*/  @!P4 IMAD R89, R89, R153, R164 ;  /* 0x000000995959c224 */ /* 0x000fe200078e02a4 */
[----:B------:R-:W-:Y:S04]  /*2390*/  BSSY B1, `(.L_x_34) ;  /* 0x0000006000017945 */ /* 0x000fe80003800000 */
[----:B------:R3:W-:Y:S01]  /*23a0*/  @!P4 STG.E.U8 desc[UR36][R158.64+0x1], R89 ;  /* 0x000001599e00c986 */ /* 0x0007e2000c101124 */
[----:B------:R-:W-:Y:S05]  /*23b0*/  @P2 BRA `(.L_x_35) ;  /* 0x00000000000c2947 */ /* 0x000fea0003800000 */
[----:B--2---:R-:W3:Y:S02]  /*23c0*/  LDG.E.U8 R155, desc[UR36][R162.64] ;  /* 0x00000024a29b7981 */ /* 0x004ee4000c1e1100 */
[----:B---3--:R-:W-:-:S05]  /*23d0*/  PRMT R89, R155, 0x8880, RZ ;  /* 0x000088809b597816 */ /* 0x008fca00000000ff */
[----:B------:R-:W-:-:S07]  /*23e0*/  IMAD R164, R89, R154, RZ ;  /* 0x0000009a59a47224 */ /* 0x000fce00078e02ff */
.L_x_35:
[----:B------:R-:W-:Y:S05]  /*23f0*/  BSYNC B1 ;  /* 0x0000000000017941 */ /* 0x000fea0003800000 */
.L_x_34:
[C---:B------:R-:W-:Y:S01]  /*2400*/  ISETP.LT.OR P4, PT, R3.reuse, 0x2, !P1 ;  /* 0x000000020300780c */ /* 0x040fe20004f81670 */
[----:B---3--:R-:W-:Y:S01]  /*2410*/  @!P2 IMAD R89, R90, R153, R164 ;  /* 0x000000995a59a224 */ /* 0x008fe200078e02a4 */
[----:B------:R-:W-:Y:S01]  /*2420*/  BSSY B1, `(.L_x_36) ;  /* 0x0000009000017945 */ /* 0x000fe20003800000 */
[C---:B------:R-:W-:Y:S02]  /*2430*/  ISETP.LT.OR P3, PT, R3.reuse, 0x9, !P0 ;  /* 0x000000090300780c */ /* 0x040fe40004761670 */
[C---:B------:R-:W-:Y:S01]  /*2440*/  ISETP.LT.OR P5, PT, R3.reuse, 0xa, !P0 ;  /* 0x0000000a0300780c */ /* 0x040fe200047a1670 */
[----:B------:R3:W-:Y:S01]  /*2450*/  @!P2 STG.E.U8 desc[UR36][R8.64], R89 ;  /* 0x000000590800a986 */ /* 0x0007e2000c101124 */
[----:B------:R-:W-:-:S06]  /*2460*/  ISETP.LT.OR P2, PT, R3, 0x9, !P1 ;  /* 0x000000090300780c */ /* 0x000fcc0004f41670 */
[----:B------:R-:W-:Y:S07]  /*2470*/  @P4 BRA `(.L_x_37) ;  /* 0x00000000000c4947 */ /* 0x000fee0003800000 */
[----:B--2---:R-:W3:Y:S02]  /*2480*/  LDG.E.U8 R155, desc[UR36][R162.64+0x1] ;  /* 0x00000124a29b7981 */ /* 0x004ee4000c1e1100 */
[----:B---3--:R-:W-:-:S05]  /*2490*/  PRMT R89, R155, 0x8880, RZ ;  /* 0x000088809b597816 */ /* 0x008fca00000000ff */
[----:B------:R-:W-:-:S07]  /*24a0*/  IMAD R164, R89, R154, RZ ;  /* 0x0000009a59a47224 */ /* 0x000fce00078e02ff */
.L_x_37:
[----:B------:R-:W-:Y:S05]  /*24b0*/  BSYNC B1 ;  /* 0x0000000000017941 */ /* 0x000fea0003800000 */
.L_x_36:
[----:B------:R-:W-:Y:S01]  /*24c0*/  @!P4 IMAD R91, R91, R153, R164 ;  /* 0x000000995b5bc224 */ /* 0x000fe200078e02a4 */
[----:B------:R-:W-:Y:S04]  /*24d0*/  BSSY B1, `(.L_x_38) ;  /* 0x0000006000017945 */ /* 0x000fe80003800000 */
[----:B------:R4:W-:Y:S01]  /*24e0*/  @!P4 STG.E.U8 desc[UR36][R8.64+0x1], R91 ;  /* 0x0000015b0800c986 */ /* 0x0009e2000c101124 */
[----:B------:R-:W-:Y:S05]  /*24f0*/  @P3 BRA `(.L_x_39) ;  /* 0x00000000000c3947 */ /* 0x000fea0003800000 */
[----:B--2---:R-:W3:Y:S02]  /*2500*/  LDG.E.U8 R155, desc[UR36][R22.64+0x8] ;  /* 0x00000824169b7981 */ /* 0x004ee4000c1e1100 */
[----:B---3--:R-:W-:-:S05]  /*2510*/  PRMT R89, R155, 0x8880, RZ ;  /* 0x000088809b597816 */ /* 0x008fca00000000ff */
[----:B------:R-:W-:-:S07]  /*2520*/  IMAD R164, R89, R154, RZ ;  /* 0x0000009a59a47224 */ /* 0x000fce00078e02ff */
.L_x_39:
[----:B------:R-:W-:Y:S05]  /*2530*/  BSYNC B1 ;  /* 0x0000000000017941 */ /* 0x000fea0003800000 */
.L_x_38:
[----:B---3--:R-:W-:Y:S01]  /*2540*/  @!P3 IMAD R89, R92, R153, R164 ;  /* 0x000000995c59b224 */ /* 0x008fe200078e02a4 */
[----:B------:R-:W-:Y:S04]  /*2550*/  BSSY B1, `(.L_x_40) ;  /* 0x0000006000017945 */ /* 0x000fe80003800000 */
[----:B------:R3:W-:Y:S01]  /*2560*/  @!P3 STG.E.U8 desc[UR36][R158.64+0x8], R89 ;  /* 0x000008599e00b986 */ /* 0x0007e2000c101124 */
[----:B------:R-:W-:Y:S05]  /*2570*/  @P5 BRA `(.L_x_41) ;  /* 0x00000000000c5947 */ /* 0x000fea0003800000 */
[----:B--2---:R-:W3:Y:S02]  /*2580*/  LDG.E.U8 R155, desc[UR36][R22.64+0x9] ;  /* 0x00000924169b7981 */ /* 0x004ee4000c1e1100 */
[----:B---3--:R-:W-:-:S05]  /*2590*/  PRMT R89, R155, 0x8880, RZ ;  /* 0x000088809b597816 */ /* 0x008fca00000000ff */
[----:B------:R-:W-:-:S07]  /*25a0*/  IMAD R164, R89, R154, RZ ;  /* 0x0000009a59a47224 */ /* 0x000fce00078e02ff */
.L_x_41:
[----:B------:R-:W-:Y:S05]  /*25b0*/  BSYNC B1 ;  /* 0x0000000000017941 */ /* 0x000fea0003800000 */
.L_x_40:
[----:B------:R-:W-:Y:S01]  /*25c0*/  @!P5 IMAD R93, R93, R153, R164 ;  /* 0x000000995d5dd224 */ /* 0x000fe200078e02a4 */
[----:B------:R-:W-:Y:S04]  /*25d0*/  BSSY B1, `(.L_x_42) ;  /* 0x0000006000017945 */ /* 0x000fe80003800000 */
[----:B------:R0:W-:Y:S01]  /*25e0*/  @!P5 STG.E.U8 desc[UR36][R158.64+0x9], R93 ;  /* 0x0000095d9e00d986 */ /* 0x0001e2000c101124 */
[----:B------:R-:W-:Y:S05]  /*25f0*/  @P2 BRA `(.L_x_43) ;  /* 0x00000000000c2947 */ /* 0x000fea0003800000 */
[----:B--2---:R-:W3:Y:S02]  /*2600*/  LDG.E.U8 R155, desc[UR36][R162.64+0x8] ;  /* 0x00000824a29b7981 */ /* 0x004ee4000c1e1100 */
[----:B---3--:R-:W-:-:S05]  /*2610*/  PRMT R89, R155, 0x8880, RZ ;  /* 0x000088809b597816 */ /* 0x008fca00000000ff */
[----:B------:R-:W-:-:S07]  /*2620*/  IMAD R164, R89, R154, RZ ;  /* 0x0000009a59a47224 */ /* 0x000fce00078e02ff */
.L_x_43:
[----:B------:R-:W-:Y:S05]  /*2630*/  BSYNC B1 ;  /* 0x0000000000017941 */ /* 0x000fea0003800000 */
.L_x_42:
        /* <DEDUP_REMOVED lines=11> */
.L_x_45:
[----:B------:R-:W-:Y:S05]  /*26f0*/  BSYNC B1 ;  /* 0x0000000000017941 */ /* 0x000fea0003800000 */
.L_x_44:
[----:B------:R-:W-:Y:S01]  /*2700*/  @!P4 IMAD R95, R95, R153, R164 ;  /* 0x000000995f5fc224 */ /* 0x000fe200078e02a4 */
[----:B------:R-:W-:Y:S04]  /*2710*/  BSSY B1, `(.L_x_46) ;  /* 0x0000006000017945 */ /* 0x000fe80003800000 */
[----:B------:R0:W-:Y:S01]  /*2720*/  @!P4 STG.E.U8 desc[UR36][R8.64+0x9], R95 ;  /* 0x0000095f0800c986 */ /* 0x0001e2000c101124 */
[----:B------:R-:W-:Y:S05]  /*2730*/  @P3 BRA `(.L_x_47) ;  /* 0x00000000000c3947 */ /* 0x000fea0003800000 */
[----:B--2---:R-:W3:Y:S02]  /*2740*/  LDG.E.U8 R155, desc[UR36][R22.64+0x10] ;  /* 0x00001024169b7981 */ /* 0x004ee4000c1e1100 */
[----:B---3--:R-:W-:-:S05]  /*2750*/  PRMT R89, R155, 0x8880, RZ ;  /* 0x000088809b597816 */ /* 0x008fca00000000ff */
[----:B------:R-:W-:-:S07]  /*2760*/  IMAD R164, R89, R154, RZ ;  /* 0x0000009a59a47224 */ /* 0x000fce00078e02ff */
.L_x_47:
[----:B------:R-:W-:Y:S05]  /*2770*/  BSYNC B1 ;  /* 0x0000000000017941 */ /* 0x000fea0003800000 */
.L_x_46:
[----:B---3--:R-:W-:Y:S01]  /*2780*/  @!P3 IMAD R89, R96, R153, R164 ;  /* 0x000000996059b224 */ /* 0x008fe200078e02a4 */
[----:B------:R-:W-:Y:S04]  /*2790*/  BSSY B1, `(.L_x_48) ;  /* 0x0000006000017945 */ /* 0x000fe80003800000 */
[----:B------:R3:W-:Y:S01]  /*27a0*/  @!P3 STG.E.U8 desc[UR36][R158.64+0x10], R89 ;  /* 0x000010599e00b986 */ /* 0x0007e2000c101124 */
[----:B------:R-:W-:Y:S05]  /*27b0*/  @P5 BRA `(.L_x_49) ;  /* 0x00000000000c5947 */ /* 0x000fea0003800000 */
[----:B--2---:R-:W3:Y:S02]  /*27c0*/  LDG.E.U8 R155, desc[UR36][R22.64+0x11] ;  /* 0x00001124169b7981 */ /* 0x004ee4000c1e1100 */
[----:B---3--:R-:W-:-:S05]  /*27d0*/  PRMT R89, R155, 0x8880, RZ ;  /* 0x000088809b597816 */ /* 0x008fca00000000ff */
[----:B------:R-:W-:-:S07]  /*27e0*/  IMAD R164, R89, R154, RZ ;  /* 0x0000009a59a47224 */ /* 0x000fce00078e02ff */
.L_x_49:
[----:B------:R-:W-:Y:S05]  /*27f0*/  BSYNC B1 ;  /* 0x0000000000017941 */ /* 0x000fea0003800000 */
.L_x_48:
[----:B------:R-:W-:Y:S01]  /*2800*/  @!P5 IMAD R97, R97, R153, R164 ;  /* 0x000000996161d224 */ /* 0x000fe200078e02a4 */
[----:B------:R-:W-:Y:S04]  /*2810*/  BSSY B1, `(.L_x_50) ;  /* 0x0000006000017945 */ /* 0x000fe80003800000 */
[----:B------:R0:W-:Y:S01]  /*2820*/  @!P5 STG.E.U8 desc[UR36][R158.64+0x11], R97 ;  /* 0x000011619e00d986 */ /* 0x0001e2000c101124 */
[----:B------:R-:W-:Y:S05]  /*2830*/  @P2 BRA `(.L_x_51) ;  /* 0x00000000000c2947 */ /* 0x000fea0003800000 */
[----:B--2---:R-:W3:Y:S02]  /*2840*/  LDG.E.U8 R155, desc[UR36][R162.64+0x10] ;  /* 0x00001024a29b7981 */ /* 0x004ee4000c1e1100 */
[----:B---3--:R-:W-:-:S05]  /*2850*/  PRMT R89, R155, 0x8880, RZ ;  /* 0x000088809b597816 */ /* 0x008fca00000000ff */
[----:B------:R-:W-:-:S07]  /*2860*/  IMAD R164, R89, R154, RZ ;  /* 0x0000009a59a47224 */ /* 0x000fce00078e02ff */
.L_x_51:
[----:B------:R-:W-:Y:S05]  /*2870*/  BSYNC B1 ;  /* 0x0000000000017941 */ /* 0x000fea0003800000 */
.L_x_50:
        /* <DEDUP_REMOVED lines=11> */
.L_x_53:
[----:B------:R-:W-:Y:S05]  /*2930*/  BSYNC B1 ;  /* 0x0000000000017941 */ /* 0x000fea0003800000 */
.L_x_52:
[----:B------:R-:W-:Y:S01]  /*2940*/  @!P4 IMAD R99, R99, R153, R164 ;  /* 0x000000996363c224 */ /* 0x000fe200078e02a4 */
[----:B------:R-:W-:Y:S04]  /*2950*/  BSSY B1, `(.L_x_54) ;  /* 0x0000006000017945 */ /* 0x000fe80003800000 */
[----:B------:R0:W-:Y:S01]  /*2960*/  @!P4 STG.E.U8 desc[UR36][R8.64+0x11], R99 ;  /* 0x000011630800c986 */ /* 0x0001e2000c101124 */
[----:B------:R-:W-:Y:S05]  /*2970*/  @P3 BRA `(.L_x_55) ;  /* 0x00000000000c3947 */ /* 0x000fea0003800000 */
[----:B--2---:R-:W3:Y:S02]  /*2980*/  LDG.E.U8 R155, desc[UR36][R22.64+0x18] ;  /* 0x00001824169b7981 */ /* 0x004ee4000c1e1100 */
[----:B---3--:R-:W-:-:S05]  /*2990*/  PRMT R89, R155, 0x8880, RZ ;  /* 0x000088809b597816 */ /* 0x008fca00000000ff */
[----:B------:R-:W-:-:S07]  /*29a0*/  IMAD R164, R89, R154, RZ ;  /* 0x0000009a59a47224 */ /* 0x000fce00078e02ff */
.L_x_55:
[----:B------:R-:W-:Y:S05]  /*29b0*/  BSYNC B1 ;  /* 0x0000000000017941 */ /* 0x000fea0003800000 */
.L_x_54:
[----:B---3--:R-:W-:Y:S01]  /*29c0*/  @!P3 IMAD R89, R100, R153, R164 ;  /* 0x000000996459b224 */ /* 0x008fe200078e02a4 */
[----:B------:R-:W-:Y:S04]  /*29d0*/  BSSY B1, `(.L_x_56) ;  /* 0x0000006000017945 */ /* 0x000fe80003800000 */
[----:B------:R3:W-:Y:S01]  /*29e0*/  @!P3 STG.E.U8 desc[UR36][R158.64+0x18], R89 ;  /* 0x000018599e00b986 */ /* 0x0007e2000c101124 */
[----:B------:R-:W-:Y:S05]  /*29f0*/  @P5 BRA `(.L_x_57) ;  /* 0x00000000000c5947 */ /* 0x000fea0003800000 */
[----:B--2---:R-:W3:Y:S02]  /*2a00*/  LDG.E.U8 R155, desc[UR36][R22.64+0x19] ;  /* 0x00001924169b7981 */ /* 0x004ee4000c1e1100 */
[----:B---3--:R-:W-:-:S05]  /*2a10*/  PRMT R89, R155, 0x8880, RZ ;  /* 0x000088809b597816 */ /* 0x008fca00000000ff */
[----:B------:R-:W-:-:S07]  /*2a20*/  IMAD R164, R89, R154, RZ ;  /* 0x0000009a59a47224 */ /* 0x000fce00078e02ff */
.L_x_57:
[----:B------:R-:W-:Y:S05]  /*2a30*/  BSYNC B1 ;  /* 0x0000000000017941 */ /* 0x000fea0003800000 */
.L_x_56:
[----:B------:R-:W-:Y:S01]  /*2a40*/  @!P5 IMAD R101, R101, R153, R164 ;  /* 0x000000996565d224 */ /* 0x000fe200078e02a4 */
[----:B------:R-:W-:Y:S04]  /*2a50*/  BSSY B1, `(.L_x_58) ;  /* 0x0000006000017945 */ /* 0x000fe80003800000 */
[----:B------:R0:W-:Y:S01]  /*2a60*/  @!P5 STG.E.U8 desc[UR36][R158.64+0x19], R101 ;  /* 0x000019659e00d986 */ /* 0x0001e2000c101124 */
[----:B------:R-:W-:Y:S05]  /*2a70*/  @P2 BRA `(.L_x_59) ;  /* 0x00000000000c2947 */ /* 0x000fea0003800000 */
[----:B--2---:R-:W3:Y:S02]  /*2a80*/  LDG.E.U8 R155, desc[UR36][R162.64+0x18] ;  /* 0x00001824a29b7981 */ /* 0x004ee4000c1e1100 */
[----:B---3--:R-:W-:-:S05]  /*2a90*/  PRMT R89, R155, 0x8880, RZ ;  /* 0x000088809b597816 */ /* 0x008fca00000000ff */
[----:B------:R-:W-:-:S07]  /*2aa0*/  IMAD R164, R89, R154, RZ ;  /* 0x0000009a59a47224 */ /* 0x000fce00078e02ff */
.L_x_59:
[----:B------:R-:W-:Y:S05]  /*2ab0*/  BSYNC B1 ;  /* 0x0000000000017941 */ /* 0x000fea0003800000 */
.L_x_58:
        /* <DEDUP_REMOVED lines=11> */
.L_x_61:
[----:B------:R-:W-:Y:S05]  /*2b70*/  BSYNC B1 ;  /* 0x0000000000017941 */ /* 0x000fea0003800000 */
.L_x_60:
[----:B------:R-:W-:Y:S01]  /*2b80*/  @!P4 IMAD R103, R103, R153, R164 ;  /* 0x000000996767c224 */ /* 0x000fe200078e02a4 */
[----:B------:R-:W-:Y:S04]  /*2b90*/  BSSY B1, `(.L_x_62) ;  /* 0x0000006000017945 */ /* 0x000fe80003800000 */
[----:B------:R0:W-:Y:S01]  /*2ba0*/  @!P4 STG.E.U8 desc[UR36][R8.64+0x19], R103 ;  /* 0x000019670800c986 */ /* 0x0001e2000c101124 */
[----:B------:R-:W-:Y:S05]  /*2bb0*/  @P3 BRA `(.L_x_63) ;  /* 0x00000000000c3947 */ /* 0x000fea0003800000 */
[----:B--2---:R-:W3:Y:S02]  /*2bc0*/  LDG.E.U8 R155, desc[UR36][R22.64+0x20] ;  /* 0x00002024169b7981 */ /* 0x004ee4000c1e1100 */
[----:B---3--:R-:W-:-:S05]  /*2bd0*/  PRMT R89, R155, 0x8880, RZ ;  /* 0x000088809b597816 */ /* 0x008fca00000000ff */
[----:B------:R-:W-:-:S07]  /*2be0*/  IMAD R164, R89, R154, RZ ;  /* 0x0000009a59a47224 */ /* 0x000fce00078e02ff */
.L_x_63:
[----:B------:R-:W-:Y:S05]  /*2bf0*/  BSYNC B1 ;  /* 0x0000000000017941 */ /* 0x000fea0003800000 */
.L_x_62:
[----:B---3--:R-:W-:Y:S01]  /*2c00*/  @!P3 IMAD R89, R104, R153, R164 ;  /* 0x000000996859b224 */ /* 0x008fe200078e02a4 */
[----:B------:R-:W-:Y:S04]  /*2c10*/  BSSY B1, `(.L_x_64) ;  /* 0x0000006000017945 */ /* 0x000fe80003800000 */
[----:B------:R3:W-:Y:S01]  /*2c20*/  @!P3 STG.E.U8 desc[UR36][R158.64+0x20], R89 ;  /* 0x000020599e00b986 */ /* 0x0007e2000c101124 */
[----:B------:R-:W-:Y:S05]  /*2c30*/  @P5 BRA `(.L_x_65) ;  /* 0x00000000000c5947 */ /* 0x000fea0003800000 */
[----:B--2---:R-:W3:Y:S02]  /*2c40*/  LDG.E.U8 R155, desc[UR36][R22.64+0x21] ;  /* 0x00002124169b7981 */ /* 0x004ee4000c1e1100 */
[----:B---3--:R-:W-:-:S05]  /*2c50*/  PRMT R89, R155, 0x8880, RZ ;  /* 0x000088809b597816 */ /* 0x008fca00000000ff */
[----:B------:R-:W-:-:S07]  /*2c60*/  IMAD R164, R89, R154, RZ ;  /* 0x0000009a59a47224 */ /* 0x000fce00078e02ff */
.L_x_65:
[----:B------:R-:W-:Y:S05]  /*2c70*/  BSYNC B1 ;  /* 0x0000000000017941 */ /* 0x000fea0003800000 */
.L_x_64:
[----:B------:R-:W-:Y:S01]  /*2c80*/  @!P5 IMAD R105, R105, R153, R164 ;  /* 0x000000996969d224 */ /* 0x000fe200078e02a4 */
[----:B------:R-:W-:Y:S04]  /*2c90*/  BSSY B1, `(.L_x_66) ;  /* 0x0000006000017945 */ /* 0x000fe80003800000 */
[----:B------:R0:W-:Y:S01]  /*2ca0*/  @!P5 STG.E.U8 desc[UR36][R158.64+0x21], R105 ;  /* 0x000021699e00d986 */ /* 0x0001e2000c101124 */
[----:B------:R-:W-:Y:S05]  /*2cb0*/  @P2 BRA `(.L_x_67) ;  /* 0x00000000000c2947 */ /* 0x000fea0003800000 */
[----:B--2---:R-:W3:Y:S02]  /*2cc0*/  LDG.E.U8 R155, desc[UR36][R162.64+0x20] ;  /* 0x00002024a29b7981 */ /* 0x004ee4000c1e1100 */
[----:B---3--:R-:W-:-:S05]  /*2cd0*/  PRMT R89, R155, 0x8880, RZ ;  /* 0x000088809b597816 */ /* 0x008fca00000000ff */
[----:B------:R-:W-:-:S07]  /*2ce0*/  IMAD R164, R89, R154, RZ ;  /* 0x0000009a59a47224 */ /* 0x000fce00078e02ff */
.L_x_67:
[----:B------:R-:W-:Y:S05]  /*2cf0*/  BSYNC B1 ;  /* 0x0000000000017941 */ /* 0x000fea0003800000 */
.L_x_66:
        /* <DEDUP_REMOVED lines=11> */
.L_x_69:
[----:B------:R-:W-:Y:S05]  /*2db0*/  BSYNC B1 ;  /* 0x0000000000017941 */ /* 0x000fea0003800000 */
.L_x_68:
[----:B------:R-:W-:Y:S01]  /*2dc0*/  @!P4 IMAD R107, R107, R153, R164 ;  /* 0x000000996b6bc224 */ /* 0x000fe200078e02a4 */
[----:B------:R-:W-:Y:S04]  /*2dd0*/  BSSY B1, `(.L_x_70) ;  /* 0x0000006000017945 */ /* 0x000fe80003800000 */
[----:B------:R0:W-:Y:S01]  /*2de0*/  @!P4 STG.E.U8 desc[UR36][R8.64+0x21], R107 ;  /* 0x0000216b0800c986 */ /* 0x0001e2000c101124 */
[----:B------:R-:W-:Y:S05]  /*2df0*/  @P3 BRA `(.L_x_71) ;  /* 0x00000000000c3947 */ /* 0x000fea0003800000 */
[----:B--2---:R-:W3:Y:S02]  /*2e00*/  LDG.E.U8 R155, desc[UR36][R22.64+0x28] ;  /* 0x00002824169b7981 */ /* 0x004ee4000c1e1100 */
[----:B---3--:R-:W-:-:S05]  /*2e10*/  PRMT R89, R155, 0x8880, RZ ;  /* 0x000088809b597816 */ /* 0x008fca00000000ff */
[----:B------:R-:W-:-:S07]  /*2e20*/  IMAD R164, R89, R154, RZ ;  /* 0x0000009a59a47224 */ /* 0x000fce00078e02ff */
.L_x_71:
[----:B------:R-:W-:Y:S05]  /*2e30*/  BSYNC B1 ;  /* 0x0000000000017941 */ /* 0x000fea0003800000 */
.L_x_70:
[----:B---3--:R-:W-:Y:S01]  /*2e40*/  @!P3 IMAD R89, R108, R153, R164 ;  /* 0x000000996c59b224 */ /* 0x008fe200078e02a4 */
[----:B------:R-:W-:Y:S04]  /*2e50*/  BSSY B1, `(.L_x_72) ;  /* 0x0000006000017945 */ /* 0x000fe80003800000 */
[----:B------:R3:W-:Y:S01]  /*2e60*/  @!P3 STG.E.U8 desc[UR36][R158.64+0x28], R89 ;  /* 0x000028599e00b986 */ /* 0x0007e2000c101124 */
[----:B------:R-:W-:Y:S05]  /*2e70*/  @P5 BRA `(.L_x_73) ;  /* 0x00000000000c5947 */ /* 0x000fea0003800000 */
[----:B--2---:R-:W3:Y:S02]  /*2e80*/  LDG.E.U8 R155, desc[UR36][R22.64+0x29] ;  /* 0x00002924169b7981 */ /* 0x004ee4000c1e1100 */
[----:B---3--:R-:W-:-:S05]  /*2e90*/  PRMT R89, R155, 0x8880, RZ ;  /* 0x000088809b597816 */ /* 0x008fca00000000ff */
[----:B------:R-:W-:-:S07]  /*2ea0*/  IMAD R164, R89, R154, RZ ;  /* 0x0000009a59a47224 */ /* 0x000fce00078e02ff */
.L_x_73:
[----:B------:R-:W-:Y:S05]  /*2eb0*/  BSYNC B1 ;  /* 0x0000000000017941 */ /* 0x000fea0003800000 */
.L_x_72:
[----:B------:R-:W-:Y:S01]  /*2ec0*/  @!P5 IMAD R109, R109, R153, R164 ;  /* 0x000000996d6dd224 */ /* 0x000fe200078e02a4 */
[----:B------:R-:W-:Y:S04]  /*2ed0*/  BSSY B1, `(.L_x_74) ;  /* 0x0000006000017945 */ /* 0x000fe80003800000 */
[----:B------:R0:W-:Y:S01]  /*2ee0*/  @!P5 STG.E.U8 desc[UR36][R158.64+0x29], R109 ;  /* 0x0000296d9e00d986 */ /* 0x0001e2000c101124 */
[----:B------:R-:W-:Y:S05]  /*2ef0*/  @P2 BRA `(.L_x_75) ;  /* 0x00000000000c2947 */ /* 0x000fea0003800000 */
[----:B--2---:R-:W3:Y:S02]  /*2f00*/  LDG.E.U8 R155, desc[UR36][R162.64+0x28] ;  /* 0x00002824a29b7981 */ /* 0x004ee4000c1e1100 */
[----:B---3--:R-:W-:-:S05]  /*2f10*/  PRMT R89, R155, 0x8880, RZ ;  /* 0x000088809b597816 */ /* 0x008fca00000000ff */
[----:B------:R-:W-:-:S07]  /*2f20*/  IMAD R164, R89, R154, RZ ;  /* 0x0000009a59a47224 */ /* 0x000fce00078e02ff */
.L_x_75:
[----:B------:R-:W-:Y:S05]  /*2f30*/  BSYNC B1 ;  /* 0x0000000000017941 */ /* 0x000fea0003800000 */
.L_x_74:
        /* <DEDUP_REMOVED lines=11> */
.L_x_77:
[----:B------:R-:W-:Y:S05]  /*2ff0*/  BSYNC B1 ;  /* 0x0000000000017941 */ /* 0x000fea0003800000 */
.L_x_76:
[----:B------:R-:W-:Y:S01]  /*3000*/  @!P4 IMAD R111, R111, R153, R164 ;  /* 0x000000996f6fc224 */ /* 0x000fe200078e02a4 */
[----:B------:R-:W-:Y:S04]  /*3010*/  BSSY B1, `(.L_x_78) ;  /* 0x0000006000017945 */ /* 0x000fe80003800000 */
[----:B------:R0:W-:Y:S01]  /*3020*/  @!P4 STG.E.U8 desc[UR36][R8.64+0x29], R111 ;  /* 0x0000296f0800c986 */ /* 0x0001e2000c101124 */
[----:B------:R-:W-:Y:S05]  /*3030*/  @P3 BRA `(.L_x_79) ;  /* 0x00000000000c3947 */ /* 0x000fea0003800000 */
[----:B--2---:R-:W3:Y:S02]  /*3040*/  LDG.E.U8 R155, desc[UR36][R22.64+0x30] ;  /* 0x00003024169b7981 */ /* 0x004ee4000c1e1100 */
[----:B---3--:R-:W-:-:S05]  /*3050*/  PRMT R89, R155, 0x8880, RZ ;  /* 0x000088809b597816 */ /* 0x008fca00000000ff */
[----:B------:R-:W-:-:S07]  /*3060*/  IMAD R164, R89, R154, RZ ;  /* 0x0000009a59a47224 */ /* 0x000fce00078e02ff */
.L_x_79:
[----:B------:R-:W-:Y:S05]  /*3070*/  BSYNC B1 ;  /* 0x0000000000017941 */ /* 0x000fea0003800000 */
.L_x_78:
[----:B---3--:R-:W-:Y:S01]  /*3080*/  @!P3 IMAD R89, R112, R153, R164 ;  /* 0x000000997059b224 */ /* 0x008fe200078e02a4 */
[----:B------:R-:W-:Y:S04]  /*3090*/  BSSY B1, `(.L_x_80) ;  /* 0x0000006000017945 */ /* 0x000fe80003800000 */
[----:B------:R3:W-:Y:S01]  /*30a0*/  @!P3 STG.E.U8 desc[UR36][R158.64+0x30], R89 ;  /* 0x000030599e00b986 */ /* 0x0007e2000c101124 */
[----:B------:R-:W-:Y:S05]  /*30b0*/  @P5 BRA `(.L_x_81) ;  /* 0x00000000000c5947 */ /* 0x000fea0003800000 */
[----:B--2---:R-:W3:Y:S02]  /*30c0*/  LDG.E.U8 R155, desc[UR36][R22.64+0x31] ;  /* 0x00003124169b7981 */ /* 0x004ee4000c1e1100 */
[----:B---3--:R-:W-:-:S05]  /*30d0*/  PRMT R89, R155, 0x8880, RZ ;  /* 0x000088809b597816 */ /* 0x008fca00000000ff */
[----:B------:R-:W-:-:S07]  /*30e0*/  IMAD R164, R89, R154, RZ ;  /* 0x0000009a59a47224 */ /* 0x000fce00078e02ff */
.L_x_81:
[----:B------:R-:W-:Y:S05]  /*30f0*/  BSYNC B1 ;  /* 0x0000000000017941 */ /* 0x000fea0003800000 */
.L_x_80:
[----:B------:R-:W-:Y:S01]  /*3100*/  @!P5 IMAD R113, R113, R153, R164 ;  /* 0x000000997171d224 */ /* 0x000fe200078e02a4 */
[----:B------:R-:W-:Y:S04]  /*3110*/  BSSY B1, `(.L_x_82) ;  /* 0x0000006000017945 */ /* 0x000fe80003800000 */
[----:B------:R0:W-:Y:S01]  /*3120*/  @!P5 STG.E.U8 desc[UR36][R158.64+0x31], R113 ;  /* 0x000031719e00d986 */ /* 0x0001e2000c101124 */
[----:B------:R-:W-:Y:S05]  /*3130*/  @P2 BRA `(.L_x_83) ;  /* 0x00000000000c2947 */ /* 0x000fea0003800000 */
[----:B--2---:R-:W3:Y:S02]  /*3140*/  LDG.E.U8 R155, desc[UR36][R162.64+0x30] ;  /* 0x00003024a29b7981 */ /* 0x004ee4000c1e1100 */
[----:B---3--:R-:W-:-:S05]  /*3150*/  PRMT R89, R155, 0x8880, RZ ;  /* 0x000088809b597816 */ /* 0x008fca00000000ff */
[----:B------:R-:W-:-:S07]  /*3160*/  IMAD R164, R89, R154, RZ ;  /* 0x0000009a59a47224 */ /* 0x000fce00078e02ff */
.L_x_83:
[----:B------:R-:W-:Y:S05]  /*3170*/  BSYNC B1 ;  /* 0x0000000000017941 */ /* 0x000fea0003800000 */
.L_x_82:
        /* <DEDUP_REMOVED lines=11> */
.L_x_85:
[----:B------:R-:W-:Y:S05]  /*3230*/  BSYNC B1 ;  /* 0x0000000000017941 */ /* 0x000fea0003800000 */
.L_x_84:
[----:B------:R-:W-:Y:S01]  /*3240*/  @!P4 IMAD R115, R115, R153, R164 ;  /* 0x000000997373c224 */ /* 0x000fe200078e02a4 */
[----:B------:R-:W-:Y:S04]  /*3250*/  BSSY B1, `(.L_x_86) ;  /* 0x0000006000017945 */ /* 0x000fe80003800000 */
[----:B------:R0:W-:Y:S01]  /*3260*/  @!P4 STG.E.U8 desc[UR36][R8.64+0x31], R115 ;  /* 0x000031730800c986 */ /* 0x0001e2000c101124 */
[----:B------:R-:W-:Y:S05]  /*3270*/  @P3 BRA `(.L_x_87) ;  /* 0x00000000000c3947 */ /* 0x000fea0003800000 */
[----:B--2---:R-:W3:Y:S02]  /*3280*/  LDG.E.U8 R155, desc[UR36][R22.64+0x38] ;  /* 0x00003824169b7981 */ /* 0x004ee4000c1e1100 */
[----:B---3--:R-:W-:-:S05]  /*3290*/  PRMT R89, R155, 0x8880, RZ ;  /* 0x000088809b597816 */ /* 0x008fca00000000ff */
[----:B------:R-:W-:-:S07]  /*32a0*/  IMAD R164, R89, R154, RZ ;  /* 0x0000009a59a47224 */ /* 0x000fce00078e02ff */
.L_x_87:
[----:B------:R-:W-:Y:S05]  /*32b0*/  BSYNC B1 ;  /* 0x0000000000017941 */ /* 0x000fea0003800000 */
.L_x_86:
[----:B---3--:R-:W-:Y:S01]  /*32c0*/  @!P3 IMAD R89, R116, R153, R164 ;  /* 0x000000997459b224 */ /* 0x008fe200078e02a4 */
[----:B------:R-:W-:Y:S04]  /*32d0*/  BSSY B1, `(.L_x_88) ;  /* 0x0000006000017945 */ /* 0x000fe80003800000 */
[----:B------:R3:W-:Y:S01]  /*32e0*/  @!P3 STG.E.U8 desc[UR36][R158.64+0x38], R89 ;  /* 0x000038599e00b986 */ /* 0x0007e2000c101124 */
[----:B------:R-:W-:Y:S05]  /*32f0*/  @P5 BRA `(.L_x_89) ;  /* 0x00000000000c5947 */ /* 0x000fea0003800000 */
[----:B--2---:R-:W3:Y:S02]  /*3300*/  LDG.E.U8 R155, desc[UR36][R22.64+0x39] ;  /* 0x00003924169b7981 */ /* 0x004ee4000c1e1100 */
[----:B---3--:R-:W-:-:S05]  /*3310*/  PRMT R89, R155, 0x8880, RZ ;  /* 0x000088809b597816 */ /* 0x008fca00000000ff */
[----:B------:R-:W-:-:S07]  /*3320*/  IMAD R164, R89, R154, RZ ;  /* 0x0000009a59a47224 */ /* 0x000fce00078e02ff */
.L_x_89:
[----:B------:R-:W-:Y:S05]  /*3330*/  BSYNC B1 ;  /* 0x0000000000017941 */ /* 0x000fea0003800000 */
.L_x_88:
[----:B------:R-:W-:Y:S01]  /*3340*/  @!P5 IMAD R117, R117, R153, R164 ;  /* 0x000000997575d224 */ /* 0x000fe200078e02a4 */
[----:B------:R-:W-:Y:S04]  /*3350*/  BSSY B1, `(.L_x_90) ;  /* 0x0000006000017945 */ /* 0x000fe80003800000 */
[----:B------:R0:W-:Y:S01]  /*3360*/  @!P5 STG.E.U8 desc[UR36][R158.64+0x39], R117 ;  /* 0x000039759e00d986 */ /* 0x0001e2000c101124 */
[----:B------:R-:W-:Y:S05]  /*3370*/  @P2 BRA `(.L_x_91) ;  /* 0x00000000000c2947 */ /* 0x000fea0003800000 */
[----:B--2---:R-:W3:Y:S02]  /*3380*/  LDG.E.U8 R155, desc[UR36][R162.64+0x38] ;  /* 0x00003824a29b7981 */ /* 0x004ee4000c1e1100 */
[----:B---3--:R-:W-:-:S05]  /*3390*/  PRMT R89, R155, 0x8880, RZ ;  /* 0x000088809b597816 */ /* 0x008fca00000000ff */
[----:B------:R-:W-:-:S07]  /*33a0*/  IMAD R164, R89, R154, RZ ;  /* 0x0000009a59a47224 */ /* 0x000fce00078e02ff */
.L_x_91:
[----:B------:R-:W-:Y:S05]  /*33b0*/  BSYNC B1 ;  /* 0x0000000000017941 */ /* 0x000fea0003800000 */
.L_x_90:
        /* <DEDUP_REMOVED lines=11> */
.L_x_93:
[----:B------:R-:W-:Y:S05]  /*3470*/  BSYNC B1 ;  /* 0x0000000000017941 */ /* 0x000fea0003800000 */
.L_x_92:
[----:B------:R-:W-:Y:S01]  /*3480*/  @!P4 IMAD R119, R119, R153, R164 ;  /* 0x000000997777c224 */ /* 0x000fe200078e02a4 */
[----:B------:R-:W-:Y:S04]  /*3490*/  BSSY B1, `(.L_x_94) ;  /* 0x0000006000017945 */ /* 0x000fe80003800000 */
[----:B------:R0:W-:Y:S01]  /*34a0*/  @!P4 STG.E.U8 desc[UR36][R8.64+0x39], R119 ;  /* 0x000039770800c986 */ /* 0x0001e2000c101124 */
[----:B------:R-:W-:Y:S05]  /*34b0*/  @P3 BRA `(.L_x_95) ;  /* 0x00000000000c3947 */ /* 0x000fea0003800000 */
[----:B--2---:R-:W3:Y:S02]  /*34c0*/  LDG.E.U8 R155, desc[UR36][R22.64+0x40] ;  /* 0x00004024169b7981 */ /* 0x004ee4000c1e1100 */
[----:B---3--:R-:W-:-:S05]  /*34d0*/  PRMT R89, R155, 0x8880, RZ ;  /* 0x000088809b597816 */ /* 0x008fca00000000ff */
[----:B------:R-:W-:-:S07]  /*34e0*/  IMAD R164, R89, R154, RZ ;  /* 0x0000009a59a47224 */ /* 0x000fce00078e02ff */
.L_x_95:
[----:B------:R-:W-:Y:S05]  /*34f0*/  BSYNC B1 ;  /* 0x0000000000017941 */ /* 0x000fea0003800000 */
.L_x_94:
[----:B---3--:R-:W-:Y:S01]  /*3500*/  @!P3 IMAD R89, R120, R153, R164 ;  /* 0x000000997859b224 */ /* 0x008fe200078e02a4 */
[----:B------:R-:W-:Y:S04]  /*3510*/  BSSY B1, `(.L_x_96) ;  /* 0x0000006000017945 */ /* 0x000fe80003800000 */
[----:B------:R3:W-:Y:S01]  /*3520*/  @!P3 STG.E.U8 desc[UR36][R158.64+0x40], R89 ;  /* 0x000040599e00b986 */ /* 0x0007e2000c101124 */
[----:B------:R-:W-:Y:S05]  /*3530*/  @P5 BRA `(.L_x_97) ;  /* 0x00000000000c5947 */ /* 0x000fea0003800000 */
[----:B--2---:R-:W3:Y:S02]  /*3540*/  LDG.E.U8 R155, desc[UR36][R22.64+0x41] ;  /* 0x00004124169b7981 */ /* 0x004ee4000c1e1100 */
[----:B---3--:R-:W-:-:S05]  /*3550*/  PRMT R89, R155, 0x8880, RZ ;  /* 0x000088809b597816 */ /* 0x008fca00000000ff */
[----:B------:R-:W-:-:S07]  /*3560*/  IMAD R164, R89, R154, RZ ;  /* 0x0000009a59a47224 */ /* 0x000fce00078e02ff */
.L_x_97:
[----:B------:R-:W-:Y:S05]  /*3570*/  BSYNC B1 ;  /* 0x0000000000017941 */ /* 0x000fea0003800000 */
.L_x_96:
[----:B------:R-:W-:Y:S01]  /*3580*/  @!P5 IMAD R121, R121, R153, R164 ;  /* 0x000000997979d224 */ /* 0x000fe200078e02a4 */
[----:B------:R-:W-:Y:S04]  /*3590*/  BSSY B1, `(.L_x_98) ;  /* 0x0000006000017945 */ /* 0x000fe80003800000 */
[----:B------:R0:W-:Y:S01]  /*35a0*/  @!P5 STG.E.U8 desc[UR36][R158.64+0x41], R121 ;  /* 0x000041799e00d986 */ /* 0x0001e2000c101124 */
[----:B------:R-:W-:Y:S05]  /*35b0*/  @P2 BRA `(.L_x_99) ;  /* 0x00000000000c2947 */ /* 0x000fea0003800000 */
[----:B--2---:R-:W3:Y:S02]  /*35c0*/  LDG.E.U8 R155, desc[UR36][R162.64+0x40] ;  /* 0x00004024a29b7981 */ /* 0x004ee4000c1e1100 */
[----:B---3--:R-:W-:-:S05]  /*35d0*/  PRMT R89, R155, 0x8880, RZ ;  /* 0x000088809b597816 */ /* 0x008fca00000000ff */
[----:B------:R-:W-:-:S07]  /*35e0*/  IMAD R164, R89, R154, RZ ;  /* 0x0000009a59a47224 */ /* 0x000fce00078e02ff */
.L_x_99:
[----:B------:R-:W-:Y:S05]  /*35f0*/  BSYNC B1 ;  /* 0x0000000000017941 */ /* 0x000fea0003800000 */
.L_x_98:
        /* <DEDUP_REMOVED lines=11> */
.L_x_101:
[----:B------:R-:W-:Y:S05]  /*36b0*/  BSYNC B1 ;  /* 0x0000000000017941 */ /* 0x000fea0003800000 */
.L_x_100:
[----:B------:R-:W-:Y:S01]  /*36c0*/  @!P4 IMAD R123, R123, R153, R164 ;  /* 0x000000997b7bc224 */ /* 0x000fe200078e02a4 */
[----:B------:R-:W-:Y:S04]  /*36d0*/  BSSY B1, `(.L_x_102) ;  /* 0x0000006000017945 */ /* 0x000fe80003800000 */
[----:B------:R0:W-:Y:S01]  /*36e0*/  @!P4 STG.E.U8 desc[UR36][R8.64+0x41], R123 ;  /* 0x0000417b0800c986 */ /* 0x0001e2000c101124 */
[----:B------:R-:W-:Y:S05]  /*36f0*/  @P3 BRA `(.L_x_103) ;  /* 0x00000000000c3947 */ /* 0x000fea0003800000 */
[----:B--2---:R-:W3:Y:S02]  /*3700*/  LDG.E.U8 R155, desc[UR36][R22.64+0x48] ;  /* 0x00004824169b7981 */ /* 0x004ee4000c1e1100 */
[----:B---3--:R-:W-:-:S05]  /*3710*/  PRMT R89, R155, 0x8880, RZ ;  /* 0x000088809b597816 */ /* 0x008fca00000000ff */
[----:B------:R-:W-:-:S07]  /*3720*/  IMAD R164, R89, R154, RZ ;  /* 0x0000009a59a47224 */ /* 0x000fce00078e02ff */
.L_x_103:
[----:B------:R-:W-:Y:S05]  /*3730*/  BSYNC B1 ;  /* 0x0000000000017941 */ /* 0x000fea0003800000 */
.L_x_102:
[----:B---3--:R-:W-:Y:S01]  /*3740*/  @!P3 IMAD R89, R124, R153, R164 ;  /* 0x000000997c59b224 */ /* 0x008fe200078e02a4 */
[----:B------:R-:W-:Y:S04]  /*3750*/  BSSY B1, `(.L_x_104) ;  /* 0x0000006000017945 */ /* 0x000fe80003800000 */
[----:B------:R3:W-:Y:S01]  /*3760*/  @!P3 STG.E.U8 desc[UR36][R158.64+0x48], R89 ;  /* 0x000048599e00b986 */ /* 0x0007e2000c101124 */
[----:B------:R-:W-:Y:S05]  /*3770*/  @P5 BRA `(.L_x_105) ;  /* 0x00000000000c5947 */ /* 0x000fea0003800000 */
[----:B--2---:R-:W3:Y:S02]  /*3780*/  LDG.E.U8 R155, desc[UR36][R22.64+0x49] ;  /* 0x00004924169b7981 */ /* 0x004ee4000c1e1100 */
[----:B---3--:R-:W-:-:S05]  /*3790*/  PRMT R89, R155, 0x8880, RZ ;  /* 0x000088809b597816 */ /* 0x008fca00000000ff */
[----:B------:R-:W-:-:S07]  /*37a0*/  IMAD R164, R89, R154, RZ ;  /* 0x0000009a59a47224 */ /* 0x000fce00078e02ff */
.L_x_105:
[----:B------:R-:W-:Y:S05]  /*37b0*/  BSYNC B1 ;  /* 0x0000000000017941 */ /* 0x000fea0003800000 */
.L_x_104:
[----:B------:R-:W-:Y:S01]  /*37c0*/  @!P5 IMAD R125, R125, R153, R164 ;  /* 0x000000997d7dd224 */ /* 0x000fe200078e02a4 */
[----:B------:R-:W-:Y:S04]  /*37d0*/  BSSY B1, `(.L_x_106) ;  /* 0x0000006000017945 */ /* 0x000fe80003800000 */
[----:B------:R0:W-:Y:S01]  /*37e0*/  @!P5 STG.E.U8 desc[UR36][R158.64+0x49], R125 ;  /* 0x0000497d9e00d986 */ /* 0x0001e2000c101124 */
[----:B------:R-:W-:Y:S05]  /*37f0*/  @P2 BRA `(.L_x_107) ;  /* 0x00000000000c2947 */ /* 0x000fea0003800000 */
[----:B--2---:R-:W3:Y:S02]  /*3800*/  LDG.E.U8 R155, desc[UR36][R162.64+0x48] ;  /* 0x00004824a29b7981 */ /* 0x004ee4000c1e1100 */
[----:B---3--:R-:W-:-:S05]  /*3810*/  PRMT R89, R155, 0x8880, RZ ;  /* 0x000088809b597816 */ /* 0x008fca00000000ff */
[----:B------:R-:W-:-:S07]  /*3820*/  IMAD R164, R89, R154, RZ ;  /* 0x0000009a59a47224 */ /* 0x000fce00078e02ff */
.L_x_107:
[----:B------:R-:W-:Y:S05]  /*3830*/  BSYNC B1 ;  /* 0x0000000000017941 */ /* 0x000fea0003800000 */
.L_x_106:
        /* <DEDUP_REMOVED lines=11> */
.L_x_109:
[----:B------:R-:W-:Y:S05]  /*38f0*/  BSYNC B1 ;  /* 0x0000000000017941 */ /* 0x000fea0003800000 */
.L_x_108:
[----:B------:R-:W-:Y:S01]  /*3900*/  @!P4 IMAD R127, R127, R153, R164 ;  /* 0x000000997f7fc224 */ /* 0x000fe200078e02a4 */
[----:B------:R-:W-:Y:S04]  /*3910*/  BSSY B1, `(.L_x_110) ;  /* 0x0000006000017945 */ /* 0x000fe80003800000 */
[----:B------:R0:W-:Y:S01]  /*3920*/  @!P4 STG.E.U8 desc[UR36][R8.64+0x49], R127 ;  /* 0x0000497f0800c986 */ /* 0x0001e2000c101124 */
[----:B------:R-:W-:Y:S05]  /*3930*/  @P3 BRA `(.L_x_111) ;  /* 0x00000000000c3947 */ /* 0x000fea0003800000 */
[----:B--2---:R-:W3:Y:S02]  /*3940*/  LDG.E.U8 R155, desc[UR36][R22.64+0x50] ;  /* 0x00005024169b7981 */ /* 0x004ee4000c1e1100 */
[----:B---3--:R-:W-:-:S05]  /*3950*/  PRMT R89, R155, 0x8880, RZ ;  /* 0x000088809b597816 */ /* 0x008fca00000000ff */
[----:B------:R-:W-:-:S07]  /*3960*/  IMAD R164, R89, R154, RZ ;  /* 0x0000009a59a47224 */ /* 0x000fce00078e02ff */
.L_x_111:
[----:B------:R-:W-:Y:S05]  /*3970*/  BSYNC B1 ;  /* 0x0000000000017941 */ /* 0x000fea0003800000 */
.L_x_110:
[----:B---3--:R-:W-:Y:S01]  /*3980*/  @!P3 IMAD R89, R128, R153, R164 ;  /* 0x000000998059b224 */ /* 0x008fe200078e02a4 */
[----:B------:R-:W-:Y:S04]  /*3990*/  BSSY B1, `(.L_x_112) ;  /* 0x0000006000017945 */ /* 0x000fe80003800000 */
[----:B------:R3:W-:Y:S01]  /*39a0*/  @!P3 STG.E.U8 desc[UR36][R158.64+0x50], R89 ;  /* 0x000050599e00b986 */ /* 0x0007e2000c101124 */
[----:B------:R-:W-:Y:S05]  /*39b0*/  @P5 BRA `(.L_x_113) ;  /* 0x00000000000c5947 */ /* 0x000fea0003800000 */
[----:B--2---:R-:W3:Y:S02]  /*39c0*/  LDG.E.U8 R155, desc[UR36][R22.64+0x51] ;  /* 0x00005124169b7981 */ /* 0x004ee4000c1e1100 */
[----:B---3--:R-:W-:-:S05]  /*39d0*/  PRMT R89, R155, 0x8880, RZ ;  /* 0x000088809b597816 */ /* 0x008fca00000000ff */
[----:B------:R-:W-:-:S07]  /*39e0*/  IMAD R164, R89, R154, RZ ;  /* 0x0000009a59a47224 */ /* 0x000fce00078e02ff */
.L_x_113:
[----:B------:R-:W-:Y:S05]  /*39f0*/  BSYNC B1 ;  /* 0x0000000000017941 */ /* 0x000fea0003800000 */
.L_x_112:
[----:B------:R-:W-:Y:S01]  /*3a00*/  @!P5 IMAD R129, R129, R153, R164 ;  /* 0x000000998181d224 */ /* 0x000fe200078e02a4 */
[----:B------:R-:W-:Y:S04]  /*3a10*/  BSSY B1, `(.L_x_114) ;  /* 0x0000006000017945 */ /* 0x000fe80003800000 */
[----:B------:R0:W-:Y:S01]  /*3a20*/  @!P5 STG.E.U8 desc[UR36][R158.64+0x51], R129 ;  /* 0x000051819e00d986 */ /* 0x0001e2000c101124 */
[----:B------:R-:W-:Y:S05]  /*3a30*/  @P2 BRA `(.L_x_115) ;  /* 0x00000000000c2947 */ /* 0x000fea0003800000 */
[----:B--2---:R-:W3:Y:S02]  /*3a40*/  LDG.E.U8 R155, desc[UR36][R162.64+0x50] ;  /* 0x00005024a29b7981 */ /* 0x004ee4000c1e1100 */
[----:B---3--:R-:W-:-:S05]  /*3a50*/  PRMT R89, R155, 0x8880, RZ ;  /* 0x000088809b597816 */ /* 0x008fca00000000ff */
[----:B------:R-:W-:-:S07]  /*3a60*/  IMAD R164, R89, R154, RZ ;  /* 0x0000009a59a47224 */ /* 0x000fce00078e02ff */
.L_x_115:
[----:B------:R-:W-:Y:S05]  /*3a70*/  BSYNC B1 ;  /* 0x0000000000017941 */ /* 0x000fea0003800000 */
.L_x_114:
        /* <DEDUP_REMOVED lines=11> */
.L_x_117:
[----:B------:R-:W-:Y:S05]  /*3b30*/  BSYNC B1 ;  /* 0x0000000000017941 */ /* 0x000fea0003800000 */
.L_x_116:
[----:B------:R-:W-:Y:S01]  /*3b40*/  @!P4 IMAD R131, R131, R153, R164 ;  /* 0x000000998383c224 */ /* 0x000fe200078e02a4 */
[----:B------:R-:W-:Y:S04]  /*3b50*/  BSSY B1, `(.L_x_118) ;  /* 0x0000006000017945 */ /* 0x000fe80003800000 */
[----:B------:R0:W-:Y:S01]  /*3b60*/  @!P4 STG.E.U8 desc[UR36][R8.64+0x51], R131 ;  /* 0x000051830800c986 */ /* 0x0001e2000c101124 */
[----:B------:R-:W-:Y:S05]  /*3b70*/  @P3 BRA `(.L_x_119) ;  /* 0x00000000000c3947 */ /* 0x000fea0003800000 */
[----:B--2---:R-:W3:Y:S02]  /*3b80*/  LDG.E.U8 R155, desc[UR36][R22.64+0x58] ;  /* 0x00005824169b7981 */ /* 0x004ee4000c1e1100 */
[----:B---3--:R-:W-:-:S05]  /*3b90*/  PRMT R89, R155, 0x8880, RZ ;  /* 0x000088809b597816 */ /* 0x008fca00000000ff */
[----:B------:R-:W-:-:S07]  /*3ba0*/  IMAD R164, R89, R154, RZ ;  /* 0x0000009a59a47224 */ /* 0x000fce00078e02ff */
.L_x_119:
[----:B------:R-:W-:Y:S05]  /*3bb0*/  BSYNC B1 ;  /* 0x0000000000017941 */ /* 0x000fea0003800000 */
.L_x_118:
[----:B---3--:R-:W-:Y:S01]  /*3bc0*/  @!P3 IMAD R89, R132, R153, R164 ;  /* 0x000000998459b224 */ /* 0x008fe200078e02a4 */
[----:B------:R-:W-:Y:S04]  /*3bd0*/  BSSY B1, `(.L_x_120) ;  /* 0x0000006000017945 */ /* 0x000fe80003800000 */
[----:B------:R3:W-:Y:S01]  /*3be0*/  @!P3 STG.E.U8 desc[UR36][R158.64+0x58], R89 ;  /* 0x000058599e00b986 */ /* 0x0007e2000c101124 */
[----:B------:R-:W-:Y:S05]  /*3bf0*/  @P5 BRA `(.L_x_121) ;  /* 0x00000000000c5947 */ /* 0x000fea0003800000 */
[----:B--2---:R-:W3:Y:S02]  /*3c00*/  LDG.E.U8 R155, desc[UR36][R22.64+0x59] ;  /* 0x00005924169b7981 */ /* 0x004ee4000c1e1100 */
[----:B---3--:R-:W-:-:S05]  /*3c10*/  PRMT R89, R155, 0x8880, RZ ;  /* 0x000088809b597816 */ /* 0x008fca00000000ff */
[----:B------:R-:W-:-:S07]  /*3c20*/  IMAD R164, R89, R154, RZ ;  /* 0x0000009a59a47224 */ /* 0x000fce00078e02ff */
.L_x_121:
[----:B------:R-:W-:Y:S05]  /*3c30*/  BSYNC B1 ;  /* 0x0000000000017941 */ /* 0x000fea0003800000 */
.L_x_120:
[----:B------:R-:W-:Y:S01]  /*3c40*/  @!P5 IMAD R133, R133, R153, R164 ;  /* 0x000000998585d224 */ /* 0x000fe200078e02a4 */
[----:B------:R-:W-:Y:S04]  /*3c50*/  BSSY B1, `(.L_x_122) ;  /* 0x0000006000017945 */ /* 0x000fe80003800000 */
[----:B------:R0:W-:Y:S01]  /*3c60*/  @!P5 STG.E.U8 desc[UR36][R158.64+0x59], R133 ;  /* 0x000059859e00d986 */ /* 0x0001e2000c101124 */
[----:B------:R-:W-:Y:S05]  /*3c70*/  @P2 BRA `(.L_x_123) ;  /* 0x00000000000c2947 */ /* 0x000fea0003800000 */
[----:B--2---:R-:W3:Y:S02]  /*3c80*/  LDG.E.U8 R155, desc[UR36][R162.64+0x58] ;  /* 0x00005824a29b7981 */ /* 0x004ee4000c1e1100 */
[----:B---3--:R-:W-:-:S05]  /*3c90*/  PRMT R89, R155, 0x8880, RZ ;  /* 0x000088809b597816 */ /* 0x008fca00000000ff */
[----:B------:R-:W-:-:S07]  /*3ca0*/  IMAD R164, R89, R154, RZ ;  /* 0x0000009a59a47224 */ /* 0x000fce00078e02ff */
.L_x_123:
[----:B------:R-:W-:Y:S05]  /*3cb0*/  BSYNC B1 ;  /* 0x0000000000017941 */ /* 0x000fea0003800000 */
.L_x_122:
        /* <DEDUP_REMOVED lines=11> */
.L_x_125:
[----:B------:R-:W-:Y:S05]  /*3d70*/  BSYNC B1 ;  /* 0x0000000000017941 */ /* 0x000fea0003800000 */
.L_x_124:
[----:B------:R-:W-:Y:S01]  /*3d80*/  @!P4 IMAD R135, R135, R153, R164 ;  /* 0x000000998787c224 */ /* 0x000fe200078e02a4 */
[----:B------:R-:W-:Y:S04]  /*3d90*/  BSSY B1, `(.L_x_126) ;  /* 0x0000006000017945 */ /* 0x000fe80003800000 */
[----:B------:R0:W-:Y:S01]  /*3da0*/  @!P4 STG.E.U8 desc[UR36][R8.64+0x59], R135 ;  /* 0x000059870800c986 */ /* 0x0001e2000c101124 */
[----:B------:R-:W-:Y:S05]  /*3db0*/  @P3 BRA `(.L_x_127) ;  /* 0x00000000000c3947 */ /* 0x000fea0003800000 */
[----:B--2---:R-:W3:Y:S02]  /*3dc0*/  LDG.E.U8 R155, desc[UR36][R22.64+0x60] ;  /* 0x00006024169b7981 */ /* 0x004ee4000c1e1100 */
[----:B---3--:R-:W-:-:S05]  /*3dd0*/  PRMT R89, R155, 0x8880, RZ ;  /* 0x000088809b597816 */ /* 0x008fca00000000ff */
[----:B------:R-:W-:-:S07]  /*3de0*/  IMAD R164, R89, R154, RZ ;  /* 0x0000009a59a47224 */ /* 0x000fce00078e02ff */
.L_x_127:
[----:B------:R-:W-:Y:S05]  /*3df0*/  BSYNC B1 ;  /* 0x0000000000017941 */ /* 0x000fea0003800000 */
.L_x_126:
[----:B---3--:R-:W-:Y:S01]  /*3e00*/  @!P3 IMAD R89, R136, R153, R164 ;  /* 0x000000998859b224 */ /* 0x008fe200078e02a4 */
[----:B------:R-:W-:Y:S04]  /*3e10*/  BSSY B1, `(.L_x_128) ;  /* 0x0000006000017945 */ /* 0x000fe80003800000 */
[----:B------:R3:W-:Y:S01]  /*3e20*/  @!P3 STG.E.U8 desc[UR36][R158.64+0x60], R89 ;  /* 0x000060599e00b986 */ /* 0x0007e2000c101124 */
[----:B------:R-:W-:Y:S05]  /*3e30*/  @P5 BRA `(.L_x_129) ;  /* 0x00000000000c5947 */ /* 0x000fea0003800000 */
[----:B--2---:R-:W3:Y:S02]  /*3e40*/  LDG.E.U8 R155, desc[UR36][R22.64+0x61] ;  /* 0x00006124169b7981 */ /* 0x004ee4000c1e1100 */
[----:B---3--:R-:W-:-:S05]  /*3e50*/  PRMT R89, R155, 0x8880, RZ ;  /* 0x000088809b597816 */ /* 0x008fca00000000ff */
[----:B------:R-:W-:-:S07]  /*3e60*/  IMAD R164, R89, R154, RZ ;  /* 0x0000009a59a47224 */ /* 0x000fce00078e02ff */
.L_x_129:
[----:B------:R-:W-:Y:S05]  /*3e70*/  BSYNC B1 ;  /* 0x0000000000017941 */ /* 0x000fea0003800000 */
.L_x_128:
[----:B------:R-:W-:Y:S01]  /*3e80*/  @!P5 IMAD R137, R137, R153, R164 ;  /* 0x000000998989d224 */ /* 0x000fe200078e02a4 */
[----:B------:R-:W-:Y:S04]  /*3e90*/  BSSY B1, `(.L_x_130) ;  /* 0x0000006000017945 */ /* 0x000fe80003800000 */
[----:B------:R0:W-:Y:S01]  /*3ea0*/  @!P5 STG.E.U8 desc[UR36][R158.64+0x61], R137 ;  /* 0x000061899e00d986 */ /* 0x0001e2000c101124 */
[----:B------:R-:W-:Y:S05]  /*3eb0*/  @P2 BRA `(.L_x_131) ;  /* 0x00000000000c2947 */ /* 0x000fea0003800000 */
[----:B--2---:R-:W3:Y:S02]  /*3ec0*/  LDG.E.U8 R155, desc[UR36][R162.64+0x60] ;  /* 0x00006024a29b7981 */ /* 0x004ee4000c1e1100 */
[----:B---3--:R-:W-:-:S05]  /*3ed0*/  PRMT R89, R155, 0x8880, RZ ;  /* 0x000088809b597816 */ /* 0x008fca00000000ff */
[----:B------:R-:W-:-:S07]  /*3ee0*/  IMAD R164, R89, R154, RZ ;  /* 0x0000009a59a47224 */ /* 0x000fce00078e02ff */
.L_x_131:
[----:B------:R-:W-:Y:S05]  /*3ef0*/  BSYNC B1 ;  /* 0x0000000000017941 */ /* 0x000fea0003800000 */
.L_x_130:
        /* <DEDUP_REMOVED lines=11> */
.L_x_133:
[----:B------:R-:W-:Y:S05]  /*3fb0*/  BSYNC B1 ;  /* 0x0000000000017941 */ /* 0x000fea0003800000 */
.L_x_132:
[----:B------:R-:W-:Y:S01]  /*3fc0*/  @!P4 IMAD R139, R139, R153, R164 ;  /* 0x000000998b8bc224 */ /* 0x000fe200078e02a4 */
[----:B------:R-:W-:Y:S04]  /*3fd0*/  BSSY B1, `(.L_x_134) ;  /* 0x0000006000017945 */ /* 0x000fe80003800000 */
[----:B------:R0:W-:Y:S01]  /*3fe0*/  @!P4 STG.E.U8 desc[UR36][R8.64+0x61], R139 ;  /* 0x0000618b0800c986 */ /* 0x0001e2000c101124 */
[----:B------:R-:W-:Y:S05]  /*3ff0*/  @P3 BRA `(.L_x_135) ;  /* 0x00000000000c3947 */ /* 0x000fea0003800000 */
[----:B--2---:R-:W3:Y:S02]  /*4000*/  LDG.E.U8 R155, desc[UR36][R22.64+0x68] ;  /* 0x00006824169b7981 */ /* 0x004ee4000c1e1100 */
[----:B---3--:R-:W-:-:S05]  /*4010*/  PRMT R89, R155, 0x8880, RZ ;  /* 0x000088809b597816 */ /* 0x008fca00000000ff */
[----:B------:R-:W-:-:S07]  /*4020*/  IMAD R164, R89, R154, RZ ;  /* 0x0000009a59a47224 */ /* 0x000fce00078e02ff */
.L_x_135:
[----:B------:R-:W-:Y:S05]  /*4030*/  BSYNC B1 ;  /* 0x0000000000017941 */ /* 0x000fea0003800000 */
.L_x_134:
[----:B---3--:R-:W-:Y:S01]  /*4040*/  @!P3 IMAD R89, R140, R153, R164 ;  /* 0x000000998c59b224 */ /* 0x008fe200078e02a4 */
[----:B------:R-:W-:Y:S04]  /*4050*/  BSSY B1, `(.L_x_136) ;  /* 0x0000006000017945 */ /* 0x000fe80003800000 */
[----:B------:R3:W-:Y:S01]  /*4060*/  @!P3 STG.E.U8 desc[UR36][R158.64+0x68], R89 ;  /* 0x000068599e00b986 */ /* 0x0007e2000c101124 */
[----:B------:R-:W-:Y:S05]  /*4070*/  @P5 BRA `(.L_x_137) ;  /* 0x00000000000c5947 */ /* 0x000fea0003800000 */
[----:B--2---:R-:W3:Y:S02]  /*4080*/  LDG.E.U8 R155, desc[UR36][R22.64+0x69] ;  /* 0x00006924169b7981 */ /* 0x004ee4000c1e1100 */
[----:B---3--:R-:W-:-:S05]  /*4090*/  PRMT R89, R155, 0x8880, RZ ;  /* 0x000088809b597816 */ /* 0x008fca00000000ff */
[----:B------:R-:W-:-:S07]  /*40a0*/  IMAD R164, R89, R154, RZ ;  /* 0x0000009a59a47224 */ /* 0x000fce00078e02ff */
.L_x_137:
[----:B------:R-:W-:Y:S05]  /*40b0*/  BSYNC B1 ;  /* 0x0000000000017941 */ /* 0x000fea0003800000 */
.L_x_136:
[----:B------:R-:W-:Y:S01]  /*40c0*/  @!P5 IMAD R141, R141, R153, R164 ;  /* 0x000000998d8dd224 */ /* 0x000fe200078e02a4 */
[----:B------:R-:W-:Y:S04]  /*40d0*/  BSSY B1, `(.L_x_138) ;  /* 0x0000006000017945 */ /* 0x000fe80003800000 */
[----:B------:R0:W-:Y:S01]  /*40e0*/  @!P5 STG.E.U8 desc[UR36][R158.64+0x69], R141 ;  /* 0x0000698d9e00d986 */ /* 0x0001e2000c101124 */
[----:B------:R-:W-:Y:S05]  /*40f0*/  @P2 BRA `(.L_x_139) ;  /* 0x00000000000c2947 */ /* 0x000fea0003800000 */
[----:B--2---:R-:W3:Y:S02]  /*4100*/  LDG.E.U8 R155, desc[UR36][R162.64+0x68] ;  /* 0x00006824a29b7981 */ /* 0x004ee4000c1e1100 */
[----:B---3--:R-:W-:-:S05]  /*4110*/  PRMT R89, R155, 0x8880, RZ ;  /* 0x000088809b597816 */ /* 0x008fca00000000ff */
[----:B------:R-:W-:-:S07]  /*4120*/  IMAD R164, R89, R154, RZ ;  /* 0x0000009a59a47224 */ /* 0x000fce00078e02ff */
.L_x_139:
[----:B------:R-:W-:Y:S05]  /*4130*/  BSYNC B1 ;  /* 0x0000000000017941 */ /* 0x000fea0003800000 */
.L_x_138:
        /* <DEDUP_REMOVED lines=11> */
.L_x_141:
[----:B------:R-:W-:Y:S05]  /*41f0*/  BSYNC B1 ;  /* 0x0000000000017941 */ /* 0x000fea0003800000 */
.L_x_140:
[----:B------:R-:W-:Y:S01]  /*4200*/  @!P4 IMAD R143, R143, R153, R164 ;  /* 0x000000998f8fc224 */ /* 0x000fe200078e02a4 */
[----:B------:R-:W-:Y:S04]  /*4210*/  BSSY B1, `(.L_x_142) ;  /* 0x0000006000017945 */ /* 0x000fe80003800000 */
[----:B------:R0:W-:Y:S01]  /*4220*/  @!P4 STG.E.U8 desc[UR36][R8.64+0x69], R143 ;  /* 0x0000698f0800c986 */ /* 0x0001e2000c101124 */
[----:B------:R-:W-:Y:S05]  /*4230*/  @P3 BRA `(.L_x_143) ;  /* 0x00000000000c3947 */ /* 0x000fea0003800000 */
[----:B--2---:R-:W3:Y:S02]  /*4240*/  LDG.E.U8 R155, desc[UR36][R22.64+0x70] ;  /* 0x00007024169b7981 */ /* 0x004ee4000c1e1100 */
[----:B---3--:R-:W-:-:S05]  /*4250*/  PRMT R89, R155, 0x8880, RZ ;  /* 0x000088809b597816 */ /* 0x008fca00000000ff */
[----:B------:R-:W-:-:S07]  /*4260*/  IMAD R164, R89, R154, RZ ;  /* 0x0000009a59a47224 */ /* 0x000fce00078e02ff */
.L_x_143:
[----:B------:R-:W-:Y:S05]  /*4270*/  BSYNC B1 ;  /* 0x0000000000017941 */ /* 0x000fea0003800000 */
.L_x_142:
[----:B---3--:R-:W-:Y:S01]  /*4280*/  @!P3 IMAD R89, R144, R153, R164 ;  /* 0x000000999059b224 */ /* 0x008fe200078e02a4 */
[----:B------:R-:W-:Y:S04]  /*4290*/  BSSY B1, `(.L_x_144) ;  /* 0x0000006000017945 */ /* 0x000fe80003800000 */
[----:B------:R3:W-:Y:S01]  /*42a0*/  @!P3 STG.E.U8 desc[UR36][R158.64+0x70], R89 ;  /* 0x000070599e00b986 */ /* 0x0007e2000c101124 */
[----:B------:R-:W-:Y:S05]  /*42b0*/  @P5 BRA `(.L_x_145) ;  /* 0x00000000000c5947 */ /* 0x000fea0003800000 */
[----:B--2---:R-:W3:Y:S02]  /*42c0*/  LDG.E.U8 R155, desc[UR36][R22.64+0x71] ;  /* 0x00007124169b7981 */ /* 0x004ee4000c1e1100 */
[----:B---3--:R-:W-:-:S05]  /*42d0*/  PRMT R89, R155, 0x8880, RZ ;  /* 0x000088809b597816 */ /* 0x008fca00000000ff */
[----:B------:R-:W-:-:S07]  /*42e0*/  IMAD R164, R89, R154, RZ ;  /* 0x0000009a59a47224 */ /* 0x000fce00078e02ff */
.L_x_145:
[----:B------:R-:W-:Y:S05]  /*42f0*/  BSYNC B1 ;  /* 0x0000000000017941 */ /* 0x000fea0003800000 */
.L_x_144:
[----:B------:R-:W-:Y:S01]  /*4300*/  @!P5 IMAD R145, R145, R153, R164 ;  /* 0x000000999191d224 */ /* 0x000fe200078e02a4 */
[----:B------:R-:W-:Y:S04]  /*4310*/  BSSY B1, `(.L_x_146) ;  /* 0x0000006000017945 */ /* 0x000fe80003800000 */
[----:B------:R0:W-:Y:S01]  /*4320*/  @!P5 STG.E.U8 desc[UR36][R158.64+0x71], R145 ;  /* 0x000071919e00d986 */ /* 0x0001e2000c101124 */
[----:B------:R-:W-:Y:S05]  /*4330*/  @P2 BRA `(.L_x_147) ;  /* 0x00000000000c2947 */ /* 0x000fea0003800000 */
[----:B--2---:R-:W3:Y:S02]  /*4340*/  LDG.E.U8 R155, desc[UR36][R162.64+0x70] ;  /* 0x00007024a29b7981 */ /* 0x004ee4000c1e1100 */
[----:B---3--:R-:W-:-:S05]  /*4350*/  PRMT R89, R155, 0x8880, RZ ;  /* 0x000088809b597816 */ /* 0x008fca00000000ff */
[----:B------:R-:W-:-:S07]  /*4360*/  IMAD R164, R89, R154, RZ ;  /* 0x0000009a59a47224 */ /* 0x000fce00078e02ff */
.L_x_147:
[----:B------:R-:W-:Y:S05]  /*4370*/  BSYNC B1 ;  /* 0x0000000000017941 */ /* 0x000fea0003800000 */
.L_x_146:
[C---:B------:R-:W-:Y:S01]  /*4380*/  ISETP.LT.OR P4, PT, R3.reuse, 0x72, !P1 ;  /* 0x000000720300780c */ /* 0x040fe20004f81670 */
[----:B---3--:R-:W-:Y:S01]  /*4390*/  @!P2 IMAD R89, R146, R153, R164 ;  /* 0x000000999259a224 */ /* 0x008fe200078e02a4 */
[----:B------:R-:W-:Y:S01]  /*43a0*/  BSSY B1, `(.L_x_148) ;  /* 0x000000b000017945 */ /* 0x000fe20003800000 */
[----:B------:R-:W-:Y:S02]  /*43b0*/  ISETP.LT.OR P3, PT, R3, 0x79, !P0 ;  /* 0x000000790300780c */ /* 0x000fe40004761670 */
[----:B------:R-:W-:Y:S01]  /*43c0*/  IADD3 R165, P5, R165, 0x80, RZ ;  /* 0x00000080a5a57810 */ /* 0x000fe20007fbe0ff */
[----:B------:R3:W-:Y:S01]  /*43d0*/  @!P2 STG.E.U8 desc[UR36][R8.64+0x70], R89 ;  /* 0x000070590800a986 */ /* 0x0007e2000c101124 */
[C---:B------:R-:W-:Y:S02]  /*43e0*/  ISETP.LT.OR P2, PT, R3.reuse, 0x79, !P1 ;  /* 0x000000790300780c */ /* 0x040fe40004f41670 */
[C---:B------:R-:W-:Y:S02]  /*43f0*/  ISETP.LT.OR P0, PT, R3.reuse, 0x7a, !P0 ;  /* 0x0000007a0300780c */ /* 0x040fe40004701670 */
[----:B------:R-:W-:-:S02]  /*4400*/  ISETP.LT.OR P1, PT, R3, 0x7a, !P1 ;  /* 0x0000007a0300780c */ /* 0x000fc40004f21670 */
[----:B------:R-:W-:Y:S11]  /*4410*/  @P4 BRA `(.L_x_149) ;  /* 0x00000000000c4947 */ /* 0x000ff60003800000 */
[----:B--2---:R-:W3:Y:S02]  /*4420*/  LDG.E.U8 R155, desc[UR36][R162.64+0x71] ;  /* 0x00007124a29b7981 */ /* 0x004ee4000c1e1100 */
[----:B---3--:R-:W-:-:S05]  /*4430*/  PRMT R89, R155, 0x8880, RZ ;  /* 0x000088809b597816 */ /* 0x008fca00000000ff */
[----:B------:R-:W-:-:S07]  /*4440*/  IMAD R164, R89, R154, RZ ;  /* 0x0000009a59a47224 */ /* 0x000fce00078e02ff */
.L_x_149:
[----:B------:R-:W-:Y:S05]  /*4450*/  BSYNC B1 ;  /* 0x0000000000017941 */ /* 0x000fea0003800000 */
.L_x_148:
[----:B------:R-:W-:Y:S01]  /*4460*/  @!P4 IMAD R147, R147, R153, R164 ;  /* 0x000000999393c224 */ /* 0x000fe200078e02a4 */
[----:B------:R-:W-:Y:S04]  /*4470*/  BSSY B1, `(.L_x_150) ;  /* 0x0000006000017945 */ /* 0x000fe80003800000 */
[----:B------:R0:W-:Y:S01]  /*4480*/  @!P4 STG.E.U8 desc[UR36][R8.64+0x71], R147 ;  /* 0x000071930800c986 */ /* 0x0001e2000c101124 */
[----:B------:R-:W-:Y:S05]  /*4490*/  @P3 BRA `(.L_x_151) ;  /* 0x00000000000c3947 */ /* 0x000fea0003800000 */
[----:B--2---:R-:W3:Y:S02]  /*44a0*/  LDG.E.U8 R155, desc[UR36][R22.64+0x78] ;  /* 0x00007824169b7981 */ /* 0x004ee4000c1e1100 */
[----:B---3--:R-:W-:-:S05]  /*44b0*/  PRMT R89, R155, 0x8880, RZ ;  /* 0x000088809b597816 */ /* 0x008fca00000000ff */
[----:B------:R-:W-:-:S07]  /*44c0*/  IMAD R164, R89, R154, RZ ;  /* 0x0000009a59a47224 */ /* 0x000fce00078e02ff */
.L_x_151:
[----:B------:R-:W-:Y:S05]  /*44d0*/  BSYNC B1 ;  /* 0x0000000000017941 */ /* 0x000fea0003800000 */
.L_x_150:
[----:B---3--:R-:W-:Y:S01]  /*44e0*/  @!P3 IMAD R89, R148, R153, R164 ;  /* 0x000000999459b224 */ /* 0x008fe200078e02a4 */
[----:B------:R-:W-:Y:S01]  /*44f0*/  BSSY B1, `(.L_x_152) ;  /* 0x0000007000017945 */ /* 0x000fe20003800000 */
[----:B----4-:R-:W-:-:S03]  /*4500*/  IMAD.X R91, RZ, RZ, R5, P5 ;  /* 0x000000ffff5b7224 */ /* 0x010fc600028e0605 */
[----:B------:R3:W-:Y:S01]  /*4510*/  @!P3 STG.E.U8 desc[UR36][R158.64+0x78], R89 ;  /* 0x000078599e00b986 */ /* 0x0007e2000c101124 */
[----:B------:R-:W-:Y:S05]  /*4520*/  @P0 BRA `(.L_x_153) ;  /* 0x00000000000c0947 */ /* 0x000fea0003800000 */
[----:B--2---:R-:W2:Y:S02]  /*4530*/  LDG.E.U8 R155, desc[UR36][R22.64+0x79] ;  /* 0x00007924169b7981 */ /* 0x004ea4000c1e1100 */
[----:B--2---:R-:W-:-:S05]  /*4540*/  PRMT R5, R155, 0x8880, RZ ;  /* 0x000088809b057816 */ /* 0x004fca00000000ff */
[----:B------:R-:W-:-:S07]  /*4550*/  IMAD R164, R5, R154, RZ ;  /* 0x0000009a05a47224 */ /* 0x000fce00078e02ff */
.L_x_153:
[----:B------:R-:W-:Y:S05]  /*4560*/  BSYNC B1 ;  /* 0x0000000000017941 */ /* 0x000fea0003800000 */
.L_x_152:
[----:B------:R-:W-:Y:S01]  /*4570*/  @!P0 IMAD R149, R149, R153, R164 ;  /* 0x0000009995958224 */ /* 0x000fe200078e02a4 */
[----:B------:R-:W-:Y:S01]  /*4580*/  BSSY B1, `(.L_x_154) ;  /* 0x0000007000017945 */ /* 0x000fe20003800000 */
[----:B------:R-:W-:-:S03]  /*4590*/  IMAD R4, R91, R156, RZ ;  /* 0x0000009c5b047224 */ /* 0x000fc600078e02ff */
[----:B------:R4:W-:Y:S01]  /*45a0*/  @!P0 STG.E.U8 desc[UR36][R158.64+0x79], R149 ;  /* 0x000079959e008986 */ /* 0x0009e2000c101124 */
[----:B------:R-:W-:Y:S05]  /*45b0*/  @P2 BRA `(.L_x_155) ;  /* 0x00000000000c2947 */ /* 0x000fea0003800000 */
[----:B--2---:R-:W2:Y:S02]  /*45c0*/  LDG.E.U8 R155, desc[UR36][R162.64+0x78] ;  /* 0x00007824a29b7981 */ /* 0x004ea4000c1e1100 */
[----:B--2---:R-:W-:-:S05]  /*45d0*/  PRMT R5, R155, 0x8880, RZ ;  /* 0x000088809b057816 */ /* 0x004fca00000000ff */
[----:B------:R-:W-:-:S07]  /*45e0*/  IMAD R164, R5, R154, RZ ;  /* 0x0000009a05a47224 */ /* 0x000fce00078e02ff */
.L_x_155:
[----:B------:R-:W-:Y:S05]  /*45f0*/  BSYNC B1 ;  /* 0x0000000000017941 */ /* 0x000fea0003800000 */
.L_x_154:
[----:B------:R-:W-:Y:S01]  /*4600*/  @!P2 IMAD R5, R150, R153, R164 ;  /* 0x000000999605a224 */ /* 0x000fe200078e02a4 */
[----:B------:R-:W-:Y:S01]  /*4610*/  BSSY B1, `(.L_x_156) ;  /* 0x0000009000017945 */ /* 0x000fe20003800000 */
[C---:B0-----:R-:W-:Y:S02]  /*4620*/  IMAD R23, R165.reuse, R157, R4 ;  /* 0x0000009da5177224 */ /* 0x041fe400078e0204 */
[CC--:B------:R-:W-:Y:S01]  /*4630*/  IMAD.WIDE.U32 R160, R165.reuse, R156.reuse, R160 ;  /* 0x0000009ca5a07225 */ /* 0x0c0fe200078e00a0 */
[----:B------:R0:W-:Y:S03]  /*4640*/  @!P2 STG.E.U8 desc[UR36][R8.64+0x78], R5 ;  /* 0x000078050800a986 */ /* 0x0001e6000c101124 */
[----:B------:R-:W-:Y:S01]  /*4650*/  IMAD.WIDE.U32 R156, R165, R156, R20 ;  /* 0x0000009ca59c7225 */ /* 0x000fe200078e0014 */
[----:B------:R-:W-:Y:S06]  /*4660*/  @P1 BRA `(.L_x_157) ;  /* 0x00000000000c1947 */ /* 0x000fec0003800000 */
[----:B--2---:R-:W0:Y:S02]  /*4670*/  LDG.E.U8 R155, desc[UR36][R162.64+0x79] ;  /* 0x00007924a29b7981 */ /* 0x004e24000c1e1100 */
[----:B0-----:R-:W-:-:S05]  /*4680*/  PRMT R5, R155, 0x8880, RZ ;  /* 0x000088809b057816 */ /* 0x001fca00000000ff */
[----:B------:R-:W-:-:S07]  /*4690*/  IMAD R164, R5, R154, RZ ;  /* 0x0000009a05a47224 */ /* 0x000fce00078e02ff */
.L_x_157:
[----:B------:R-:W-:Y:S05]  /*46a0*/  BSYNC B1 ;  /* 0x0000000000017941 */ /* 0x000fea0003800000 */
.L_x_156:
[----:B------:R-:W-:Y:S01]  /*46b0*/  @!P1 IMAD R151, R151, R153, R164 ;  /* 0x0000009997979224 */ /* 0x000fe200078e02a4 */
[----:B------:R-:W-:Y:S01]  /*46c0*/  ISETP.GE.AND P2, PT, R0, 0x81, PT ;  /* 0x000000810000780c */ /* 0x000fe20003f46270 */
[----:B------:R-:W-:Y:S01]  /*46d0*/  BSSY B1, `(.L_x_158) ;  /* 0x000000c000017945 */ /* 0x000fe20003800000 */
[----:B------:R-:W-:Y:S02]  /*46e0*/  IADD3 R4, P5, R156, R12, RZ ;  /* 0x0000000c9c047210 */ /* 0x000fe40007fbe0ff */
[----:B------:R1:W-:Y:S01]  /*46f0*/  @!P1 STG.E.U8 desc[UR36][R8.64+0x79], R151 ;  /* 0x0000799708009986 */ /* 0x0003e2000c101124 */
[----:B------:R-:W-:Y:S02]  /*4700*/  ISETP.LT.OR P1, PT, R3, 0x1, !P2 ;  /* 0x000000010300780c */ /* 0x000fe40005721670 */
[----:B0-----:R-:W-:Y:S02]  /*4710*/  IADD3.X R5, R13, R157, R23, P5, !PT ;  /* 0x0000009d0d057210 */ /* 0x001fe40002ffe417 */
[----:B------:R-:W-:-:S02]  /*4720*/  ISETP.GE.AND P0, PT, R0, 0x89, PT ;  /* 0x000000890000780c */ /* 0x000fc40003f06270 */
[----:B------:R-:W-:Y:S02]  /*4730*/  IADD3 R12, P4, P3, R14, R12, R160 ;  /* 0x0000000c0e0c7210 */ /* 0x000fe40007b9e0a0 */
[----:B------:R-:W-:-:S05]  /*4740*/  ISETP.LT.OR P5, PT, R3, 0x2, !P2 ;  /* 0x000000020300780c */ /* 0x000fca00057a1670 */
[----:B-1----:R-:W-:Y:S08]  /*4750*/  @P1 BRA `(.L_x_159) ;  /* 0x00000000000c1947 */ /* 0x002ff00003800000 */
[----:B--2---:R-:W2:Y:S02]  /*4760*/  LDG.E.U8 R155, desc[UR36][R4.64] ;  /* 0x00000024049b7981 */ /* 0x004ea4000c1e1100 */
[----:B--2---:R-:W-:-:S05]  /*4770*/  PRMT R9, R155, 0x8880, RZ ;  /* 0x000088809b097816 */ /* 0x004fca00000000ff */
[----:B------:R-:W-:-:S07]  /*4780*/  IMAD R164, R9, R154, RZ ;  /* 0x0000009a09a47224 */ /* 0x000fce00078e02ff */
.L_x_159:
[----:B------:R-:W-:Y:S05]  /*4790*/  BSYNC B1 ;  /* 0x0000000000017941 */ /* 0x000fea0003800000 */
.L_x_158:
[----:B------:R-:W-:Y:S01]  /*47a0*/  @!P1 IMAD R9, R24, R153, R164 ;  /* 0x0000009918099224 */ /* 0x000fe200078e02a4 */
[----:B------:R-:W-:Y:S01]  /*47b0*/  BSSY B1, `(.L_x_160) ;  /* 0x0000007000017945 */ /* 0x000fe20003800000 */
[----:B------:R-:W-:-:S03]  /*47c0*/  IMAD.IADD R160, R23, 0x1, R161 ;  /* 0x0000000117a07824 */ /* 0x000fc600078e02a1 */
[----:B------:R0:W-:Y:S01]  /*47d0*/  @!P1 STG.E.U8 desc[UR36][R6.64], R9 ;  /* 0x0000000906009986 */ /* 0x0001e2000c101124 */
[----:B------:R-:W-:Y:S05]  /*47e0*/  @P5 BRA `(.L_x_161) ;  /* 0x00000000000c5947 */ /* 0x000fea0003800000 */
[----:B--2---:R-:W0:Y:S02]  /*47f0*/  LDG.E.U8 R155, desc[UR36][R4.64+0x1] ;  /* 0x00000124049b7981 */ /* 0x004e24000c1e1100 */
[----:B0-----:R-:W-:-:S05]  /*4800*/  PRMT R9, R155, 0x8880, RZ ;  /* 0x000088809b097816 */ /* 0x001fca00000000ff */
[----:B------:R-:W-:-:S07]  /*4810*/  IMAD R164, R9, R154, RZ ;  /* 0x0000009a09a47224 */ /* 0x000fce00078e02ff */
.L_x_161:
[----:B------:R-:W-:Y:S05]  /*4820*/  BSYNC B1 ;  /* 0x0000000000017941 */ /* 0x000fea0003800000 */
.L_x_160:
[----:B------:R-:W-:Y:S01]  /*4830*/  ISETP.LT.OR P1, PT, R3, 0x1, !P0 ;  /* 0x000000010300780c */ /* 0x000fe20004721670 */
[----:B------:R-:W-:Y:S01]  /*4840*/  @!P5 IMAD R25, R25, R153, R164 ;  /* 0x000000991919d224 */ /* 0x000fe200078e02a4 */
[----:B------:R-:W-:Y:S01]  /*4850*/  BSSY B1, `(.L_x_162) ;  /* 0x000000a000017945 */ /* 0x000fe20003800000 */
[----:B------:R-:W-:Y:S02]  /*4860*/  IADD3.X R13, R21, R13, R160, P4, P3 ;  /* 0x0000000d150d7210 */ /* 0x000fe400027e64a0 */
[C---:B------:R-:W-:Y:S01]  /*4870*/  ISETP.LT.OR P4, PT, R3.reuse, 0x2, !P0 ;  /* 0x000000020300780c */ /* 0x040fe20004781670 */
[----:B------:R1:W-:Y:S01]  /*4880*/  @!P5 STG.E.U8 desc[UR36][R6.64+0x1], R25 ;  /* 0x000001190600d986 */ /* 0x0003e2000c101124 */
[C---:B------:R-:W-:Y:S02]  /*4890*/  ISETP.LT.OR P5, PT, R3.reuse, 0x9, !P2 ;  /* 0x000000090300780c */ /* 0x040fe400057a1670 */
[----:B------:R-:W-:-:S04]  /*48a0*/  ISETP.LT.OR P3, PT, R3, 0xa, !P2 ;  /* 0x0000000a0300780c */ /* 0x000fc80005761670 */
[----:B------:R-:W-:Y:S09]  /*48b0*/  @P1 BRA `(.L_x_163) ;  /* 0x00000000000c1947 */ /* 0x000ff20003800000 */
[----:B--2---:R-:W0:Y:S02]  /*48c0*/  LDG.E.U8 R155, desc[UR36][R12.64] ;  /* 0x000000240c9b7981 */ /* 0x004e24000c1e1100 */
[----:B0-----:R-:W-:-:S05]  /*48d0*/  PRMT R9, R155, 0x8880, RZ ;  /* 0x000088809b097816 */ /* 0x001fca00000000ff */
[----:B------:R-:W-:-:S07]  /*48e0*/  IMAD R164, R9, R154, RZ ;  /* 0x0000009a09a47224 */ /* 0x000fce00078e02ff */
.L_x_163:
[----:B------:R-:W-:Y:S05]  /*48f0*/  BSYNC B1 ;  /* 0x0000000000017941 */ /* 0x000fea0003800000 */
.L_x_162:
[----:B0-----:R-:W-:Y:S01]  /*4900*/  @!P1 IMAD R9, R26, R153, R164 ;  /* 0x000000991a099224 */ /* 0x001fe200078e02a4 */
[----:B------:R-:W-:Y:S04]  /*4910*/  BSSY B1, `(.L_x_164) ;  /* 0x0000006000017945 */ /* 0x000fe80003800000 */
[----:B------:R0:W-:Y:S01]  /*4920*/  @!P1 STG.E.U8 desc[UR36][R10.64], R9 ;  /* 0x000000090a009986 */ /* 0x0001e2000c101124 */
[----:B------:R-:W-:Y:S05]  /*4930*/  @P4 BRA `(.L_x_165) ;  /* 0x00000000000c4947 */ /* 0x000fea0003800000 */
[----:B--2---:R-:W0:Y:S02]  /*4940*/  LDG.E.U8 R155, desc[UR36][R12.64+0x1] ;  /* 0x000001240c9b7981 */ /* 0x004e24000c1e1100 */
[----:B0-----:R-:W-:-:S05]  /*4950*/  PRMT R9, R155, 0x8880, RZ ;  /* 0x000088809b097816 */ /* 0x001fca00000000ff */
[----:B------:R-:W-:-:S07]  /*4960*/  IMAD R164, R9, R154, RZ ;  /* 0x0000009a09a47224 */ /* 0x000fce00078e02ff */
.L_x_165:
[----:B------:R-:W-:Y:S05]  /*4970*/  BSYNC B1 ;  /* 0x0000000000017941 */ /* 0x000fea0003800000 */
.L_x_164:
[----:B------:R-:W-:Y:S01]  /*4980*/  @!P4 IMAD R27, R27, R153, R164 ;  /* 0x000000991b1bc224 */ /* 0x000fe200078e02a4 */
[----:B------:R-:W-:Y:S04]  /*4990*/  BSSY B1, `(.L_x_166) ;  /* 0x0000006000017945 */ /* 0x000fe80003800000 */
[----:B------:R0:W-:Y:S01]  /*49a0*/  @!P4 STG.E.U8 desc[UR36][R10.64+0x1], R27 ;  /* 0x0000011b0a00c986 */ /* 0x0001e2000c101124 */
[----:B------:R-:W-:Y:S05]  /*49b0*/  @P5 BRA `(.L_x_167) ;  /* 0x00000000000c5947 */ /* 0x000fea0003800000 */
[----:B--2---:R-:W0:Y:S02]  /*49c0*/  LDG.E.U8 R155, desc[UR36][R4.64+0x8] ;  /* 0x00000824049b7981 */ /* 0x004e24000c1e1100 */
[----:B0-----:R-:W-:-:S05]  /*49d0*/  PRMT R9, R155, 0x8880, RZ ;  /* 0x000088809b097816 */ /* 0x001fca00000000ff */
[----:B------:R-:W-:-:S07]  /*49e0*/  IMAD R164, R9, R154, RZ ;  /* 0x0000009a09a47224 */ /* 0x000fce00078e02ff */
.L_x_167:
[----:B------:R-:W-:Y:S05]  /*49f0*/  BSYNC B1 ;  /* 0x0000000000017941 */ /* 0x000fea0003800000 */
.L_x_166:
[----:B0-----:R-:W-:Y:S01]  /*4a00*/  @!P5 IMAD R9, R28, R153, R164 ;  /* 0x000000991c09d224 */ /* 0x001fe200078e02a4 */
[----:B------:R-:W-:Y:S04]  /*4a10*/  BSSY B1, `(.L_x_168) ;  /* 0x0000006000017945 */ /* 0x000fe80003800000 */
[----:B------:R0:W-:Y:S01]  /*4a20*/  @!P5 STG.E.U8 desc[UR36][R6.64+0x8], R9 ;  /* 0x000008090600d986 */ /* 0x0001e2000c101124 */
[----:B------:R-:W-:Y:S05]  /*4a30*/  @P3 BRA `(.L_x_169) ;  /* 0x00000000000c3947 */ /* 0x000fea0003800000 */
[----:B--2---:R-:W0:Y:S02]  /*4a40*/  LDG.E.U8 R155, desc[UR36][R4.64+0x9] ;  /* 0x00000924049b7981 */ /* 0x004e24000c1e1100 */
[----:B0-----:R-:W-:-:S05]  /*4a50*/  PRMT R9, R155, 0x8880, RZ ;  /* 0x000088809b097816 */ /* 0x001fca00000000ff */
[----:B------:R-:W-:-:S07]  /*4a60*/  IMAD R164, R9, R154, RZ ;  /* 0x0000009a09a47224 */ /* 0x000fce00078e02ff */
.L_x_169:
[----:B------:R-:W-:Y:S05]  /*4a70*/  BSYNC B1 ;  /* 0x0000000000017941 */ /* 0x000fea0003800000 */
.L_x_168:
[----:B------:R-:W-:Y:S01]  /*4a80*/  ISETP.LT.OR P5, PT, R3, 0x9, !P0 ;  /* 0x000000090300780c */ /* 0x000fe200047a1670 */
[----:B------:R-:W-:Y:S01]  /*4a90*/  @!P3 IMAD R29, R29, R153, R164 ;  /* 0x000000991d1db224 */ /* 0x000fe200078e02a4 */
[----:B------:R-:W-:Y:S01]  /*4aa0*/  BSSY B1, `(.L_x_170) ;  /* 0x0000009000017945 */ /* 0x000fe20003800000 */
[C---:B------:R-:W-:Y:S02]  /*4ab0*/  ISETP.LT.OR P4, PT, R3.reuse, 0xa, !P0 ;  /* 0x0000000a0300780c */ /* 0x040fe40004781670 */
[C---:B------:R-:W-:Y:S01]  /*4ac0*/  ISETP.LT.OR P1, PT, R3.reuse, 0x12, !P2 ;  /* 0x000000120300780c */ /* 0x040fe20005721670 */
[----:B------:R0:W-:Y:S01]  /*4ad0*/  @!P3 STG.E.U8 desc[UR36][R6.64+0x9], R29 ;  /* 0x0000091d0600b986 */ /* 0x0001e2000c101124 */
[----:B------:R-:W-:-:S06]  /*4ae0*/  ISETP.LT.OR P3, PT, R3, 0x11, !P2 ;  /* 0x000000110300780c */ /* 0x000fcc0005761670 */
[----:B------:R-:W-:Y:S07]  /*4af0*/  @P5 BRA `(.L_x_171) ;  /* 0x00000000000c5947 */ /* 0x000fee0003800000 */
[----:B--2---:R-:W0:Y:S02]  /*4b00*/  LDG.E.U8 R155, desc[UR36][R12.64+0x8] ;  /* 0x000008240c9b7981 */ /* 0x004e24000c1e1100 */
[----:B0-----:R-:W-:-:S05]  /*4b10*/  PRMT R9, R155, 0x8880, RZ ;  /* 0x000088809b097816 */ /* 0x001fca00000000ff */
[----:B------:R-:W-:-:S07]  /*4b20*/  IMAD R164, R9, R154, RZ ;  /* 0x0000009a09a47224 */ /* 0x000fce00078e02ff */
.L_x_171:
[----:B------:R-:W-:Y:S05]  /*4b30*/  BSYNC B1 ;  /* 0x0000000000017941 */ /* 0x000fea0003800000 */
.L_x_170:
[----:B0-----:R-:W-:Y:S01]  /*4b40*/  @!P5 IMAD R9, R30, R153, R164 ;  /* 0x000000991e09d224 */ /* 0x001fe200078e02a4 */
[----:B------:R-:W-:Y:S04]  /*4b50*/  BSSY B1, `(.L_x_172) ;  /* 0x0000006000017945 */ /* 0x000fe80003800000 */
[----:B------:R0:W-:Y:S01]  /*4b60*/  @!P5 STG.E.U8 desc[UR36][R10.64+0x8], R9 ;  /* 0x000008090a00d986 */ /* 0x0001e2000c101124 */
[----:B------:R-:W-:Y:S05]  /*4b70*/  @P4 BRA `(.L_x_173) ;  /* 0x00000000000c4947 */ /* 0x000fea0003800000 */
[----:B--2---:R-:W0:Y:S02]  /*4b80*/  LDG.E.U8 R155, desc[UR36][R12.64+0x9] ;  /* 0x000009240c9b7981 */ /* 0x004e24000c1e1100 */
[----:B0-----:R-:W-:-:S05]  /*4b90*/  PRMT R9, R155, 0x8880, RZ ;  /* 0x000088809b097816 */ /* 0x001fca00000000ff */
[----:B------:R-:W-:-:S07]  /*4ba0*/  IMAD R164, R9, R154, RZ ;  /* 0x0000009a09a47224 */ /* 0x000fce00078e02ff */
.L_x_173:
[----:B------:R-:W-:Y:S05]  /*4bb0*/  BSYNC B1 ;  /* 0x0000000000017941 */ /* 0x000fea0003800000 */
.L_x_172:
[----:B------:R-:W-:Y:S01]  /*4bc0*/  @!P4 IMAD R31, R31, R153, R164 ;  /* 0x000000991f1fc224 */ /* 0x000fe200078e02a4 */
[----:B------:R-:W-:Y:S04]  /*4bd0*/  BSSY B1, `(.L_x_174) ;  /* 0x0000006000017945 */ /* 0x000fe80003800000 */
[----:B------:R0:W-:Y:S01]  /*4be0*/  @!P4 STG.E.U8 desc[UR36][R10.64+0x9], R31 ;  /* 0x0000091f0a00c986 */ /* 0x0001e2000c101124 */
[----:B------:R-:W-:Y:S05]  /*4bf0*/  @P3 BRA `(.L_x_175) ;  /* 0x00000000000c3947 */ /* 0x000fea0003800000 */
[----:B--2---:R-:W0:Y:S02]  /*4c00*/  LDG.E.U8 R155, desc[UR36][R4.64+0x10] ;  /* 0x00001024049b7981 */ /* 0x004e24000c1e1100 */
[----:B0-----:R-:W-:-:S05]  /*4c10*/  PRMT R9, R155, 0x8880, RZ ;  /* 0x000088809b097816 */ /* 0x001fca00000000ff */
[----:B------:R-:W-:-:S07]  /*4c20*/  IMAD R164, R9, R154, RZ ;  /* 0x0000009a09a47224 */ /* 0x000fce00078e02ff */
.L_x_175:
[----:B------:R-:W-:Y:S05]  /*4c30*/  BSYNC B1 ;  /* 0x0000000000017941 */ /* 0x000fea0003800000 */
.L_x_174:
[----:B0-----:R-:W-:Y:S01]  /*4c40*/  @!P3 IMAD R9, R32, R153, R164 ;  /* 0x000000992009b224 */ /* 0x001fe200078e02a4 */
[----:B------:R-:W-:Y:S04]  /*4c50*/  BSSY B1, `(.L_x_176) ;  /* 0x0000006000017945 */ /* 0x000fe80003800000 */
[----:B------:R0:W-:Y:S01]  /*4c60*/  @!P3 STG.E.U8 desc[UR36][R6.64+0x10], R9 ;  /* 0x000010090600b986 */ /* 0x0001e2000c101124 */
[----:B------:R-:W-:Y:S05]  /*4c70*/  @P1 BRA `(.L_x_177) ;  /* 0x00000000000c1947 */ /* 0x000fea0003800000 */
[----:B--2---:R-:W0:Y:S02]  /*4c80*/  LDG.E.U8 R155, desc[UR36][R4.64+0x11] ;  /* 0x00001124049b7981 */ /* 0x004e24000c1e1100 */
[----:B0-----:R-:W-:-:S05]  /*4c90*/  PRMT R9, R155, 0x8880, RZ ;  /* 0x000088809b097816 */ /* 0x001fca00000000ff */
[----:B------:R-:W-:-:S07]  /*4ca0*/  IMAD R164, R9, R154, RZ ;  /* 0x0000009a09a47224 */ /* 0x000fce00078e02ff */
.L_x_177:
[----:B------:R-:W-:Y:S05]  /*4cb0*/  BSYNC B1 ;  /* 0x0000000000017941 */ /* 0x000fea0003800000 */
.L_x_176:
        /* <DEDUP_REMOVED lines=11> */
.L_x_179:
[----:B------:R-:W-:Y:S05]  /*4d70*/  BSYNC B1 ;  /* 0x0000000000017941 */ /* 0x000fea0003800000 */
.L_x_178:
[----:B0-----:R-:W-:Y:S01]  /*4d80*/  @!P4 IMAD R9, R34, R153, R164 ;  /* 0x000000992209c224 */ /* 0x001fe200078e02a4 */
[----:B------:R-:W-:Y:S04]  /*4d90*/  BSSY B1, `(.L_x_180) ;  /* 0x0000006000017945 */ /* 0x000fe80003800000 */
[----:B------:R0:W-:Y:S01]  /*4da0*/  @!P4 STG.E.U8 desc[UR36][R10.64+0x10], R9 ;  /* 0x000010090a00c986 */ /* 0x0001e2000c101124 */
[----:B------:R-:W-:Y:S05]  /*4db0*/  @P3 BRA `(.L_x_181) ;  /* 0x00000000000c3947 */ /* 0x000fea0003800000 */
[----:B--2---:R-:W0:Y:S02]  /*4dc0*/  LDG.E.U8 R155, desc[UR36][R12.64+0x11] ;  /* 0x000011240c9b7981 */ /* 0x004e24000c1e1100 */
[----:B0-----:R-:W-:-:S05]  /*4dd0*/  PRMT R9, R155, 0x8880, RZ ;  /* 0x000088809b097816 */ /* 0x001fca00000000ff */
[----:B------:R-:W-:-:S07]  /*4de0*/  IMAD R164, R9, R154, RZ ;  /* 0x0000009a09a47224 */ /* 0x000fce00078e02ff */
.L_x_181:
[----:B------:R-:W-:Y:S05]  /*4df0*/  BSYNC B1 ;  /* 0x0000000000017941 */ /* 0x000fea0003800000 */
.L_x_180:
[----:B------:R-:W-:Y:S01]  /*4e00*/  @!P3 IMAD R35, R35, R153, R164 ;  /* 0x000000992323b224 */ /* 0x000fe200078e02a4 */
[----:B------:R-:W-:Y:S04]  /*4e10*/  BSSY B1, `(.L_x_182) ;  /* 0x0000006000017945 */ /* 0x000fe80003800000 */
[----:B------:R0:W-:Y:S01]  /*4e20*/  @!P3 STG.E.U8 desc[UR36][R10.64+0x11], R35 ;  /* 0x000011230a00b986 */ /* 0x0001e2000c101124 */
[----:B------:R-:W-:Y:S05]  /*4e30*/  @P5 BRA `(.L_x_183) ;  /* 0x00000000000c5947 */ /* 0x000fea0003800000 */
[----:B--2---:R-:W0:Y:S02]  /*4e40*/  LDG.E.U8 R155, desc[UR36][R4.64+0x18] ;  /* 0x00001824049b7981 */ /* 0x004e24000c1e1100 */
[----:B0-----:R-:W-:-:S05]  /*4e50*/  PRMT R9, R155, 0x8880, RZ ;  /* 0x000088809b097816 */ /* 0x001fca00000000ff */
[----:B------:R-:W-:-:S07]  /*4e60*/  IMAD R164, R9, R154, RZ ;  /* 0x0000009a09a47224 */ /* 0x000fce00078e02ff */
.L_x_183:
[----:B------:R-:W-:Y:S05]  /*4e70*/  BSYNC B1 ;  /* 0x0000000000017941 */ /* 0x000fea0003800000 */
.L_x_182:
[----:B0-----:R-:W-:Y:S01]  /*4e80*/  @!P5 IMAD R9, R36, R153, R164 ;  /* 0x000000992409d224 */ /* 0x001fe200078e02a4 */
[----:B------:R-:W-:Y:S04]  /*4e90*/  BSSY B1, `(.L_x_184) ;  /* 0x0000006000017945 */ /* 0x000fe80003800000 */
[----:B------:R0:W-:Y:S01]  /*4ea0*/  @!P5 STG.E.U8 desc[UR36][R6.64+0x18], R9 ;  /* 0x000018090600d986 */ /* 0x0001e2000c101124 */
[----:B------:R-:W-:Y:S05]  /*4eb0*/  @P1 BRA `(.L_x_185) ;  /* 0x00000000000c1947 */ /* 0x000fea0003800000 */
[----:B--2---:R-:W0:Y:S02]  /*4ec0*/  LDG.E.U8 R155, desc[UR36][R4.64+0x19] ;  /* 0x00001924049b7981 */ /* 0x004e24000c1e1100 */
[----:B0-----:R-:W-:-:S05]  /*4ed0*/  PRMT R9, R155, 0x8880, RZ ;  /* 0x000088809b097816 */ /* 0x001fca00000000ff */
[----:B------:R-:W-:-:S07]  /*4ee0*/  IMAD R164, R9, R154, RZ ;  /* 0x0000009a09a47224 */ /* 0x000fce00078e02ff */
.L_x_185:
[----:B------:R-:W-:Y:S05]  /*4ef0*/  BSYNC B1 ;  /* 0x0000000000017941 */ /* 0x000fea0003800000 */
.L_x_184:
        /* <DEDUP_REMOVED lines=11> */
.L_x_187:
[----:B------:R-:W-:Y:S05]  /*4fb0*/  BSYNC B1 ;  /* 0x0000000000017941 */ /* 0x000fea0003800000 */
.L_x_186:
[----:B0-----:R-:W-:Y:S01]  /*4fc0*/  @!P4 IMAD R9, R38, R153, R164 ;  /* 0x000000992609c224 */ /* 0x001fe200078e02a4 */
[----:B------:R-:W-:Y:S04]  /*4fd0*/  BSSY B1, `(.L_x_188) ;  /* 0x0000006000017945 */ /* 0x000fe80003800000 */
[----:B------:R0:W-:Y:S01]  /*4fe0*/  @!P4 STG.E.U8 desc[UR36][R10.64+0x18], R9 ;  /* 0x000018090a00c986 */ /* 0x0001e2000c101124 */
[----:B------:R-:W-:Y:S05]  /*4ff0*/  @P3 BRA `(.L_x_189) ;  /* 0x00000000000c3947 */ /* 0x000fea0003800000 */
[----:B--2---:R-:W0:Y:S02]  /*5000*/  LDG.E.U8 R155, desc[UR36][R12.64+0x19] ;  /* 0x000019240c9b7981 */ /* 0x004e24000c1e1100 */
[----:B0-----:R-:W-:-:S05]  /*5010*/  PRMT R9, R155, 0x8880, RZ ;  /* 0x000088809b097816 */ /* 0x001fca00000000ff */
[----:B------:R-:W-:-:S07]  /*5020*/  IMAD R164, R9, R154, RZ ;  /* 0x0000009a09a47224 */ /* 0x000fce00078e02ff */
.L_x_189:
[----:B------:R-:W-:Y:S05]  /*5030*/  BSYNC B1 ;  /* 0x0000000000017941 */ /* 0x000fea0003800000 */
.L_x_188:
[----:B------:R-:W-:Y:S01]  /*5040*/  @!P3 IMAD R39, R39, R153, R164 ;  /* 0x000000992727b224 */ /* 0x000fe200078e02a4 */
[----:B------:R-:W-:Y:S04]  /*5050*/  BSSY B1, `(.L_x_190) ;  /* 0x0000006000017945 */ /* 0x000fe80003800000 */
[----:B------:R0:W-:Y:S01]  /*5060*/  @!P3 STG.E.U8 desc[UR36][R10.64+0x19], R39 ;  /* 0x000019270a00b986 */ /* 0x0001e2000c101124 */
[----:B------:R-:W-:Y:S05]  /*5070*/  @P5 BRA `(.L_x_191) ;  /* 0x00000000000c5947 */ /* 0x000fea0003800000 */
[----:B--2---:R-:W0:Y:S02]  /*5080*/  LDG.E.U8 R155, desc[UR36][R4.64+0x20] ;  /* 0x00002024049b7981 */ /* 0x004e24000c1e1100 */
[----:B0-----:R-:W-:-:S05]  /*5090*/  PRMT R9, R155, 0x8880, RZ ;  /* 0x000088809b097816 */ /* 0x001fca00000000ff */
[----:B------:R-:W-:-:S07]  /*50a0*/  IMAD R164, R9, R154, RZ ;  /* 0x0000009a09a47224 */ /* 0x000fce00078e02ff */
.L_x_191:
[----:B------:R-:W-:Y:S05]  /*50b0*/  BSYNC B1 ;  /* 0x0000000000017941 */ /* 0x000fea0003800000 */
.L_x_190:
[----:B0-----:R-:W-:Y:S01]  /*50c0*/  @!P5 IMAD R9, R40, R153, R164 ;  /* 0x000000992809d224 */ /* 0x001fe200078e02a4 */
[----:B------:R-:W-:Y:S04]  /*50d0*/  BSSY B1, `(.L_x_192) ;  /* 0x0000006000017945 */ /* 0x000fe80003800000 */
[----:B------:R0:W-:Y:S01]  /*50e0*/  @!P5 STG.E.U8 desc[UR36][R6.64+0x20], R9 ;  /* 0x000020090600d986 */ /* 0x0001e2000c101124 */
[----:B------:R-:W-:Y:S05]  /*50f0*/  @P1 BRA `(.L_x_193) ;  /* 0x00000000000c1947 */ /* 0x000fea0003800000 */
[----:B--2---:R-:W0:Y:S02]  /*5100*/  LDG.E.U8 R155, desc[UR36][R4.64+0x21] ;  /* 0x00002124049b7981 */ /* 0x004e24000c1e1100 */
[----:B0-----:R-:W-:-:S05]  /*5110*/  PRMT R9, R155, 0x8880, RZ ;  /* 0x000088809b097816 */ /* 0x001fca00000000ff */
[----:B------:R-:W-:-:S07]  /*5120*/  IMAD R164, R9, R154, RZ ;  /* 0x0000009a09a47224 */ /* 0x000fce00078e02ff */
.L_x_193:
[----:B------:R-:W-:Y:S05]  /*5130*/  BSYNC B1 ;  /* 0x0000000000017941 */ /* 0x000fea0003800000 */
.L_x_192:
        /* <DEDUP_REMOVED lines=11> */
.L_x_195:
[----:B------:R-:W-:Y:S05]  /*51f0*/  BSYNC B1 ;  /* 0x0000000000017941 */ /* 0x000fea0003800000 */
.L_x_194:
[----:B0-----:R-:W-:Y:S01]  /*5200*/  @!P4 IMAD R9, R42, R153, R164 ;  /* 0x000000992a09c224 */ /* 0x001fe200078e02a4 */
[----:B------:R-:W-:Y:S04]  /*5210*/  BSSY B1, `(.L_x_196) ;  /* 0x0000006000017945 */ /* 0x000fe80003800000 */
[----:B------:R0:W-:Y:S01]  /*5220*/  @!P4 STG.E.U8 desc[UR36][R10.64+0x20], R9 ;  /* 0x000020090a00c986 */ /* 0x0001e2000c101124 */
[----:B------:R-:W-:Y:S05]  /*5230*/  @P3 BRA `(.L_x_197) ;  /* 0x00000000000c3947 */ /* 0x000fea0003800000 */
[----:B--2---:R-:W0:Y:S02]  /*5240*/  LDG.E.U8 R155, desc[UR36][R12.64+0x21] ;  /* 0x000021240c9b7981 */ /* 0x004e24000c1e1100 */
[----:B0-----:R-:W-:-:S05]  /*5250*/  PRMT R9, R155, 0x8880, RZ ;  /* 0x000088809b097816 */ /* 0x001fca00000000ff */
[----:B------:R-:W-:-:S07]  /*5260*/  IMAD R164, R9, R154, RZ ;  /* 0x0000009a09a47224 */ /* 0x000fce00078e02ff */
.L_x_197:
[----:B------:R-:W-:Y:S05]  /*5270*/  BSYNC B1 ;  /* 0x0000000000017941 */ /* 0x000fea0003800000 */
.L_x_196:
[----:B------:R-:W-:Y:S01]  /*5280*/  @!P3 IMAD R43, R43, R153, R164 ;  /* 0x000000992b2bb224 */ /* 0x000fe200078e02a4 */
[----:B------:R-:W-:Y:S04]  /*5290*/  BSSY B1, `(.L_x_198) ;  /* 0x0000006000017945 */ /* 0x000fe80003800000 */
[----:B------:R0:W-:Y:S01]  /*52a0*/  @!P3 STG.E.U8 desc[UR36][R10.64+0x21], R43 ;  /* 0x0000212b0a00b986 */ /* 0x0001e2000c101124 */
[----:B------:R-:W-:Y:S05]  /*52b0*/  @P5 BRA `(.L_x_199) ;  /* 0x00000000000c5947 */ /* 0x000fea0003800000 */
[----:B--2---:R-:W0:Y:S02]  /*52c0*/  LDG.E.U8 R155, desc[UR36][R4.64+0x28] ;  /* 0x00002824049b7981 */ /* 0x004e24000c1e1100 */
[----:B0-----:R-:W-:-:S05]  /*52d0*/  PRMT R9, R155, 0x8880, RZ ;  /* 0x000088809b097816 */ /* 0x001fca00000000ff */
[----:B------:R-:W-:-:S07]  /*52e0*/  IMAD R164, R9, R154, RZ ;  /* 0x0000009a09a47224 */ /* 0x000fce00078e02ff */
.L_x_199:
[----:B------:R-:W-:Y:S05]  /*52f0*/  BSYNC B1 ;  /* 0x0000000000017941 */ /* 0x000fea0003800000 */
.L_x_198:
[----:B0-----:R-:W-:Y:S01]  /*5300*/  @!P5 IMAD R9, R44, R153, R164 ;  /* 0x000000992c09d224 */ /* 0x001fe200078e02a4 */
[----:B------:R-:W-:Y:S04]  /*5310*/  BSSY B1, `(.L_x_200) ;  /* 0x0000006000017945 */ /* 0x000fe80003800000 */
[----:B------:R0:W-:Y:S01]  /*5320*/  @!P5 STG.E.U8 desc[UR36][R6.64+0x28], R9 ;  /* 0x000028090600d986 */ /* 0x0001e2000c101124 */
[----:B------:R-:W-:Y:S05]  /*5330*/  @P1 BRA `(.L_x_201) ;  /* 0x00000000000c1947 */ /* 0x000fea0003800000 */
[----:B--2---:R-:W0:Y:S02]  /*5340*/  LDG.E.U8 R155, desc[UR36][R4.64+0x29] ;  /* 0x00002924049b7981 */ /* 0x004e24000c1e1100 */
[----:B0-----:R-:W-:-:S05]  /*5350*/  PRMT R9, R155, 0x8880, RZ ;  /* 0x000088809b097816 */ /* 0x001fca00000000ff */
[----:B------:R-:W-:-:S07]  /*5360*/  IMAD R164, R9, R154, RZ ;  /* 0x0000009a09a47224 */ /* 0x000fce00078e02ff */
.L_x_201:
[----:B------:R-:W-:Y:S05]  /*5370*/  BSYNC B1 ;  /* 0x0000000000017941 */ /* 0x000fea0003800000 */
.L_x_200:
        /* <DEDUP_REMOVED lines=11> */
.L_x_203:
[----:B------:R-:W-:Y:S05]  /*5430*/  BSYNC B1 ;  /* 0x0000000000017941 */ /* 0x000fea0003800000 */
.L_x_202:
[----:B0-----:R-:W-:Y:S01]  /*5440*/  @!P4 IMAD R9, R46, R153, R164 ;  /* 0x000000992e09c224 */ /* 0x001fe200078e02a4 */
[----:B------:R-:W-:Y:S04]  /*5450*/  BSSY B1, `(.L_x_204) ;  /* 0x0000006000017945 */ /* 0x000fe80003800000 */
[----:B------:R0:W-:Y:S01]  /*5460*/  @!P4 STG.E.U8 desc[UR36][R10.64+0x28], R9 ;  /* 0x000028090a00c986 */ /* 0x0001e2000c101124 */
[----:B------:R-:W-:Y:S05]  /*5470*/  @P3 BRA `(.L_x_205) ;  /* 0x00000000000c3947 */ /* 0x000fea0003800000 */
[----:B--2---:R-:W0:Y:S02]  /*5480*/  LDG.E.U8 R155, desc[UR36][R12.64+0x29] ;  /* 0x000029240c9b7981 */ /* 0x004e24000c1e1100 */
[----:B0-----:R-:W-:-:S05]  /*5490*/  PRMT R9, R155, 0x8880, RZ ;  /* 0x000088809b097816 */ /* 0x001fca00000000ff */
[----:B------:R-:W-:-:S07]  /*54a0*/  IMAD R164, R9, R154, RZ ;  /* 0x0000009a09a47224 */ /* 0x000fce00078e02ff */
.L_x_205:
[----:B------:R-:W-:Y:S05]  /*54b0*/  BSYNC B1 ;  /* 0x0000000000017941 */ /* 0x000fea0003800000 */
.L_x_204:
[----:B------:R-:W-:Y:S01]  /*54c0*/  @!P3 IMAD R47, R47, R153, R164 ;  /* 0x000000992f2fb224 */ /* 0x000fe200078e02a4 */
[----:B------:R-:W-:Y:S04]  /*54d0*/  BSSY B1, `(.L_x_206) ;  /* 0x0000006000017945 */ /* 0x000fe80003800000 */
[----:B------:R0:W-:Y:S01]  /*54e0*/  @!P3 STG.E.U8 desc[UR36][R10.64+0x29], R47 ;  /* 0x0000292f0a00b986 */ /* 0x0001e2000c101124 */
[----:B------:R-:W-:Y:S05]  /*54f0*/  @P5 BRA `(.L_x_207) ;  /* 0x00000000000c5947 */ /* 0x000fea0003800000 */
[----:B--2---:R-:W0:Y:S02]  /*5500*/  LDG.E.U8 R155, desc[UR36][R4.64+0x30] ;  /* 0x00003024049b7981 */ /* 0x004e24000c1e1100 */
[----:B0-----:R-:W-:-:S05]  /*5510*/  PRMT R9, R155, 0x8880, RZ ;  /* 0x000088809b097816 */ /* 0x001fca00000000ff */
[----:B------:R-:W-:-:S07]  /*5520*/  IMAD R164, R9, R154, RZ ;  /* 0x0000009a09a47224 */ /* 0x000fce00078e02ff */
.L_x_207:
[----:B------:R-:W-:Y:S05]  /*5530*/  BSYNC B1 ;  /* 0x0000000000017941 */ /* 0x000fea0003800000 */
.L_x_206:
[----:B0-----:R-:W-:Y:S01]  /*5540*/  @!P5 IMAD R9, R48, R153, R164 ;  /* 0x000000993009d224 */ /* 0x001fe200078e02a4 */
[----:B------:R-:W-:Y:S04]  /*5550*/  BSSY B1, `(.L_x_208) ;  /* 0x0000006000017945 */ /* 0x000fe80003800000 */
[----:B------:R0:W-:Y:S01]  /*5560*/  @!P5 STG.E.U8 desc[UR36][R6.64+0x30], R9 ;  /* 0x000030090600d986 */ /* 0x0001e2000c101124 */
[----:B------:R-:W-:Y:S05]  /*5570*/  @P1 BRA `(.L_x_209) ;  /* 0x00000000000c1947 */ /* 0x000fea0003800000 */
[----:B--2---:R-:W0:Y:S02]  /*5580*/  LDG.E.U8 R155, desc[UR36][R4.64+0x31] ;  /* 0x00003124049b7981 */ /* 0x004e24000c1e1100 */
[----:B0-----:R-:W-:-:S05]  /*5590*/  PRMT R9, R155, 0x8880, RZ ;  /* 0x000088809b097816 */ /* 0x001fca00000000ff */
[----:B------:R-:W-:-:S07]  /*55a0*/  IMAD R164, R9, R154, RZ ;  /* 0x0000009a09a47224 */ /* 0x000fce00078e02ff */
.L_x_209:
[----:B------:R-:W-:Y:S05]  /*55b0*/  BSYNC B1 ;  /* 0x0000000000017941 */ /* 0x000fea0003800000 */
.L_x_208:
        /* <DEDUP_REMOVED lines=11> */
.L_x_211:
[----:B------:R-:W-:Y:S05]  /*5670*/  BSYNC B1 ;  /* 0x0000000000017941 */ /* 0x000fea0003800000 */
.L_x_210:
[----:B0-----:R-:W-:Y:S01]  /*5680*/  @!P4 IMAD R9, R50, R153, R164 ;  /* 0x000000993209c224 */ /* 0x001fe200078e02a4 */
[----:B------:R-:W-:Y:S04]  /*5690*/  BSSY B1, `(.L_x_212) ;  /* 0x0000006000017945 */ /* 0x000fe80003800000 */
[----:B------:R0:W-:Y:S01]  /*56a0*/  @!P4 STG.E.U8 desc[UR36][R10.64+0x30], R9 ;  /* 0x000030090a00c986 */ /* 0x0001e2000c101124 */
[----:B------:R-:W-:Y:S05]  /*56b0*/  @P3 BRA `(.L_x_213) ;  /* 0x00000000000c3947 */ /* 0x000fea0003800000 */
[----:B--2---:R-:W0:Y:S02]  /*56c0*/  LDG.E.U8 R155, desc[UR36][R12.64+0x31] ;  /* 0x000031240c9b7981 */ /* 0x004e24000c1e1100 */
[----:B0-----:R-:W-:-:S05]  /*56d0*/  PRMT R9, R155, 0x8880, RZ ;  /* 0x000088809b097816 */ /* 0x001fca00000000ff */
[----:B------:R-:W-:-:S07]  /*56e0*/  IMAD R164, R9, R154, RZ ;  /* 0x0000009a09a47224 */ /* 0x000fce00078e02ff */
.L_x_213:
[----:B------:R-:W-:Y:S05]  /*56f0*/  BSYNC B1 ;  /* 0x0000000000017941 */ /* 0x000fea0003800000 */
.L_x_212:
[----:B------:R-:W-:Y:S01]  /*5700*/  @!P3 IMAD R51, R51, R153, R164 ;  /* 0x000000993333b224 */ /* 0x000fe200078e02a4 */
[----:B------:R-:W-:Y:S04]  /*5710*/  BSSY B1, `(.L_x_214) ;  /* 0x0000006000017945 */ /* 0x000fe80003800000 */
[----:B------:R0:W-:Y:S01]  /*5720*/  @!P3 STG.E.U8 desc[UR36][R10.64+0x31], R51 ;  /* 0x000031330a00b986 */ /* 0x0001e2000c101124 */
[----:B------:R-:W-:Y:S05]  /*5730*/  @P5 BRA `(.L_x_215) ;  /* 0x00000000000c5947 */ /* 0x000fea0003800000 */
[----:B--2---:R-:W0:Y:S02]  /*5740*/  LDG.E.U8 R155, desc[UR36][R4.64+0x38] ;  /* 0x00003824049b7981 */ /* 0x004e24000c1e1100 */
[----:B0-----:R-:W-:-:S05]  /*5750*/  PRMT R9, R155, 0x8880, RZ ;  /* 0x000088809b097816 */ /* 0x001fca00000000ff */
[----:B------:R-:W-:-:S07]  /*5760*/  IMAD R164, R9, R154, RZ ;  /* 0x0000009a09a47224 */ /* 0x000fce00078e02ff */
.L_x_215:
[----:B------:R-:W-:Y:S05]  /*5770*/  BSYNC B1 ;  /* 0x0000000000017941 */ /* 0x000fea0003800000 */
.L_x_214:
[----:B0-----:R-:W-:Y:S01]  /*5780*/  @!P5 IMAD R9, R52, R153, R164 ;  /* 0x000000993409d224 */ /* 0x001fe200078e02a4 */
[----:B------:R-:W-:Y:S04]  /*5790*/  BSSY B1, `(.L_x_216) ;  /* 0x0000006000017945 */ /* 0x000fe80003800000 */
[----:B------:R0:W-:Y:S01]  /*57a0*/  @!P5 STG.E.U8 desc[UR36][R6.64+0x38], R9 ;  /* 0x000038090600d986 */ /* 0x0001e2000c101124 */
[----:B------:R-:W-:Y:S05]  /*57b0*/  @P1 BRA `(.L_x_217) ;  /* 0x00000000000c1947 */ /* 0x000fea0003800000 */
[----:B--2---:R-:W0:Y:S02]  /*57c0*/  LDG.E.U8 R155, desc[UR36][R4.64+0x39] ;  /* 0x00003924049b7981 */ /* 0x004e24000c1e1100 */
[----:B0-----:R-:W-:-:S05]  /*57d0*/  PRMT R9, R155, 0x8880, RZ ;  /* 0x000088809b097816 */ /* 0x001fca00000000ff */
[----:B------:R-:W-:-:S07]  /*57e0*/  IMAD R164, R9, R154, RZ ;  /* 0x0000009a09a47224 */ /* 0x000fce00078e02ff */
.L_x_217:
[----:B------:R-:W-:Y:S05]  /*57f0*/  BSYNC B1 ;  /* 0x0000000000017941 */ /* 0x000fea0003800000 */
.L_x_216:
        /* <DEDUP_REMOVED lines=11> */
.L_x_219:
[----:B------:R-:W-:Y:S05]  /*58b0*/  BSYNC B1 ;  /* 0x0000000000017941 */ /* 0x000fea0003800000 */
.L_x_218:
[----:B0-----:R-:W-:Y:S01]  /*58c0*/  @!P4 IMAD R9, R54, R153, R164 ;  /* 0x000000993609c224 */ /* 0x001fe200078e02a4 */
[----:B------:R-:W-:Y:S04]  /*58d0*/  BSSY B1, `(.L_x_220) ;  /* 0x0000006000017945 */ /* 0x000fe80003800000 */
[----:B------:R0:W-:Y:S01]  /*58e0*/  @!P4 STG.E.U8 desc[UR36][R10.64+0x38], R9 ;  /* 0x000038090a00c986 */ /* 0x0001e2000c101124 */
[----:B------:R-:W-:Y:S05]  /*58f0*/  @P3 BRA `(.L_x_221) ;  /* 0x00000000000c3947 */ /* 0x000fea0003800000 */
[----:B--2---:R-:W0:Y:S02]  /*5900*/  LDG.E.U8 R155, desc[UR36][R12.64+0x39] ;  /* 0x000039240c9b7981 */ /* 0x004e24000c1e1100 */
[----:B0-----:R-:W-:-:S05]  /*5910*/  PRMT R9, R155, 0x8880, RZ ;  /* 0x000088809b097816 */ /* 0x001fca00000000ff */
[----:B------:R-:W-:-:S07]  /*5920*/  IMAD R164, R9, R154, RZ ;  /* 0x0000009a09a47224 */ /* 0x000fce00078e02ff */
.L_x_221:
[----:B------:R-:W-:Y:S05]  /*5930*/  BSYNC B1 ;  /* 0x0000000000017941 */ /* 0x000fea0003800000 */
.L_x_220:
[----:B------:R-:W-:Y:S01]  /*5940*/  @!P3 IMAD R55, R55, R153, R164 ;  /* 0x000000993737b224 */ /* 0x000fe200078e02a4 */
[----:B------:R-:W-:Y:S04]  /*5950*/  BSSY B1, `(.L_x_222) ;  /* 0x0000006000017945 */ /* 0x000fe80003800000 */
[----:B------:R0:W-:Y:S01]  /*5960*/  @!P3 STG.E.U8 desc[UR36][R10.64+0x39], R55 ;  /* 0x000039370a00b986 */ /* 0x0001e2000c101124 */
[----:B------:R-:W-:Y:S05]  /*5970*/  @P5 BRA `(.L_x_223) ;  /* 0x00000000000c5947 */ /* 0x000fea0003800000 */
[----:B--2---:R-:W0:Y:S02]  /*5980*/  LDG.E.U8 R155, desc[UR36][R4.64+0x40] ;  /* 0x00004024049b7981 */ /* 0x004e24000c1e1100 */
[----:B0-----:R-:W-:-:S05]  /*5990*/  PRMT R9, R155, 0x8880, RZ ;  /* 0x000088809b097816 */ /* 0x001fca00000000ff */
[----:B------:R-:W-:-:S07]  /*59a0*/  IMAD R164, R9, R154, RZ ;  /* 0x0000009a09a47224 */ /* 0x000fce00078e02ff */
.L_x_223:
[----:B------:R-:W-:Y:S05]  /*59b0*/  BSYNC B1 ;  /* 0x0000000000017941 */ /* 0x000fea0003800000 */
.L_x_222:
[----:B0-----:R-:W-:Y:S01]  /*59c0*/  @!P5 IMAD R9, R56, R153, R164 ;  /* 0x000000993809d224 */ /* 0x001fe200078e02a4 */
[----:B------:R-:W-:Y:S04]  /*59d0*/  BSSY B1, `(.L_x_224) ;  /* 0x0000006000017945 */ /* 0x000fe80003800000 */
[----:B------:R0:W-:Y:S01]  /*59e0*/  @!P5 STG.E.U8 desc[UR36][R6.64+0x40], R9 ;  /* 0x000040090600d986 */ /* 0x0001e2000c101124 */
[----:B------:R-:W-:Y:S05]  /*59f0*/  @P1 BRA `(.L_x_225) ;  /* 0x00000000000c1947 */ /* 0x000fea0003800000 */
[----:B--2---:R-:W0:Y:S02]  /*5a00*/  LDG.E.U8 R155, desc[UR36][R4.64+0x41] ;  /* 0x00004124049b7981 */ /* 0x004e24000c1e1100 */
[----:B0-----:R-:W-:-:S05]  /*5a10*/  PRMT R9, R155, 0x8880, RZ ;  /* 0x000088809b097816 */ /* 0x001fca00000000ff */
[----:B------:R-:W-:-:S07]  /*5a20*/  IMAD R164, R9, R154, RZ ;  /* 0x0000009a09a47224 */ /* 0x000fce00078e02ff */
.L_x_225:
[----:B------:R-:W-:Y:S05]  /*5a30*/  BSYNC B1 ;  /* 0x0000000000017941 */ /* 0x000fea0003800000 */
.L_x_224:
        /* <DEDUP_REMOVED lines=11> */
.L_x_227:
[----:B------:R-:W-:Y:S05]  /*5af0*/  BSYNC B1 ;  /* 0x0000000000017941 */ /* 0x000fea0003800000 */
.L_x_226:
[----:B0-----:R-:W-:Y:S01]  /*5b00*/  @!P4 IMAD R9, R58, R153, R164 ;  /* 0x000000993a09c224 */ /* 0x001fe200078e02a4 */
[----:B------:R-:W-:Y:S04]  /*5b10*/  BSSY B1, `(.L_x_228) ;  /* 0x0000006000017945 */ /* 0x000fe80003800000 */
[----:B------:R0:W-:Y:S01]  /*5b20*/  @!P4 STG.E.U8 desc[UR36][R10.64+0x40], R9 ;  /* 0x000040090a00c986 */ /* 0x0001e2000c101124 */
[----:B------:R-:W-:Y:S05]  /*5b30*/  @P3 BRA `(.L_x_229) ;  /* 0x00000000000c3947 */ /* 0x000fea0003800000 */
[----:B--2---:R-:W0:Y:S02]  /*5b40*/  LDG.E.U8 R155, desc[UR36][R12.64+0x41] ;  /* 0x000041240c9b7981 */ /* 0x004e24000c1e1100 */
[----:B0-----:R-:W-:-:S05]  /*5b50*/  PRMT R9, R155, 0x8880, RZ ;  /* 0x000088809b097816 */ /* 0x001fca00000000ff */
[----:B------:R-:W-:-:S07]  /*5b60*/  IMAD R164, R9, R154, RZ ;  /* 0x0000009a09a47224 */ /* 0x000fce00078e02ff */
.L_x_229:
[----:B------:R-:W-:Y:S05]  /*5b70*/  BSYNC B1 ;  /* 0x0000000000017941 */ /* 0x000fea0003800000 */
.L_x_228:
[----:B------:R-:W-:Y:S01]  /*5b80*/  @!P3 IMAD R59, R59, R153, R164 ;  /* 0x000000993b3bb224 */ /* 0x000fe200078e02a4 */
[----:B------:R-:W-:Y:S04]  /*5b90*/  BSSY B1, `(.L_x_230) ;  /* 0x0000006000017945 */ /* 0x000fe80003800000 */
[----:B------:R0:W-:Y:S01]  /*5ba0*/  @!P3 STG.E.U8 desc[UR36][R10.64+0x41], R59 ;  /* 0x0000413b0a00b986 */ /* 0x0001e2000c101124 */
[----:B------:R-:W-:Y:S05]  /*5bb0*/  @P5 BRA `(.L_x_231) ;  /* 0x00000000000c5947 */ /* 0x000fea0003800000 */
[----:B--2---:R-:W0:Y:S02]  /*5bc0*/  LDG.E.U8 R155, desc[UR36][R4.64+0x48] ;  /* 0x00004824049b7981 */ /* 0x004e24000c1e1100 */
[----:B0-----:R-:W-:-:S05]  /*5bd0*/  PRMT R9, R155, 0x8880, RZ ;  /* 0x000088809b097816 */ /* 0x001fca00000000ff */
[----:B------:R-:W-:-:S07]  /*5be0*/  IMAD R164, R9, R154, RZ ;  /* 0x0000009a09a47224 */ /* 0x000fce00078e02ff */
.L_x_231:
[----:B------:R-:W-:Y:S05]  /*5bf0*/  BSYNC B1 ;  /* 0x0000000000017941 */ /* 0x000fea0003800000 */
.L_x_230:
[----:B0-----:R-:W-:Y:S01]  /*5c00*/  @!P5 IMAD R9, R60, R153, R164 ;  /* 0x000000993c09d224 */ /* 0x001fe200078e02a4 */
[----:B------:R-:W-:Y:S04]  /*5c10*/  BSSY B1, `(.L_x_232) ;  /* 0x0000006000017945 */ /* 0x000fe80003800000 */
[----:B------:R0:W-:Y:S01]  /*5c20*/  @!P5 STG.E.U8 desc[UR36][R6.64+0x48], R9 ;  /* 0x000048090600d986 */ /* 0x0001e2000c101124 */
[----:B------:R-:W-:Y:S05]  /*5c30*/  @P1 BRA `(.L_x_233) ;  /* 0x00000000000c1947 */ /* 0x000fea0003800000 */
[----:B--2---:R-:W0:Y:S02]  /*5c40*/  LDG.E.U8 R155, desc[UR36][R4.64+0x49] ;  /* 0x00004924049b7981 */ /* 0x004e24000c1e1100 */
[----:B0-----:R-:W-:-:S05]  /*5c50*/  PRMT R9, R155, 0x8880, RZ ;  /* 0x000088809b097816 */ /* 0x001fca00000000ff */
[----:B------:R-:W-:-:S07]  /*5c60*/  IMAD R164, R9, R154, RZ ;  /* 0x0000009a09a47224 */ /* 0x000fce00078e02ff */
.L_x_233:
[----:B------:R-:W-:Y:S05]  /*5c70*/  BSYNC B1 ;  /* 0x0000000000017941 */ /* 0x000fea0003800000 */
.L_x_232:
        /* <DEDUP_REMOVED lines=11> */
.L_x_235:
[----:B------:R-:W-:Y:S05]  /*5d30*/  BSYNC B1 ;  /* 0x0000000000017941 */ /* 0x000fea0003800000 */
.L_x_234:
[----:B0-----:R-:W-:Y:S01]  /*5d40*/  @!P4 IMAD R9, R62, R153, R164 ;  /* 0x000000993e09c224 */ /* 0x001fe200078e02a4 */
[----:B------:R-:W-:Y:S04]  /*5d50*/  BSSY B1, `(.L_x_236) ;  /* 0x0000006000017945 */ /* 0x000fe80003800000 */
[----:B------:R0:W-:Y:S01]  /*5d60*/  @!P4 STG.E.U8 desc[UR36][R10.64+0x48], R9 ;  /* 0x000048090a00c986 */ /* 0x0001e2000c101124 */
[----:B------:R-:W-:Y:S05]  /*5d70*/  @P3 BRA `(.L_x_237) ;  /* 0x00000000000c3947 */ /* 0x000fea0003800000 */
[----:B--2---:R-:W0:Y:S02]  /*5d80*/  LDG.E.U8 R155, desc[UR36][R12.64+0x49] ;  /* 0x000049240c9b7981 */ /* 0x004e24000c1e1100 */
[----:B0-----:R-:W-:-:S05]  /*5d90*/  PRMT R9, R155, 0x8880, RZ ;  /* 0x000088809b097816 */ /* 0x001fca00000000ff */
[----:B------:R-:W-:-:S07]  /*5da0*/  IMAD R164, R9, R154, RZ ;  /* 0x0000009a09a47224 */ /* 0x000fce00078e02ff */
.L_x_237:
[----:B------:R-:W-:Y:S05]  /*5db0*/  BSYNC B1 ;  /* 0x0000000000017941 */ /* 0x000fea0003800000 */
.L_x_236:
[----:B------:R-:W-:Y:S01]  /*5dc0*/  @!P3 IMAD R63, R63, R153, R164 ;  /* 0x000000993f3fb224 */ /* 0x000fe200078e02a4 */
[----:B------:R-:W-:Y:S04]  /*5dd0*/  BSSY B1, `(.L_x_238) ;  /* 0x0000006000017945 */ /* 0x000fe80003800000 */
[----:B------:R0:W-:Y:S01]  /*5de0*/  @!P3 STG.E.U8 desc[UR36][R10.64+0x49], R63 ;  /* 0x0000493f0a00b986 */ /* 0x0001e2000c101124 */
[----:B------:R-:W-:Y:S05]  /*5df0*/  @P5 BRA `(.L_x_239) ;  /* 0x00000000000c5947 */ /* 0x000fea0003800000 */
[----:B--2---:R-:W0:Y:S02]  /*5e00*/  LDG.E.U8 R155, desc[UR36][R4.64+0x50] ;  /* 0x00005024049b7981 */ /* 0x004e24000c1e1100 */
[----:B0-----:R-:W-:-:S05]  /*5e10*/  PRMT R9, R155, 0x8880, RZ ;  /* 0x000088809b097816 */ /* 0x001fca00000000ff */
[----:B------:R-:W-:-:S07]  /*5e20*/  IMAD R164, R9, R154, RZ ;  /* 0x0000009a09a47224 */ /* 0x000fce00078e02ff */
.L_x_239:
[----:B------:R-:W-:Y:S05]  /*5e30*/  BSYNC B1 ;  /* 0x0000000000017941 */ /* 0x000fea0003800000 */
.L_x_238:
[----:B0-----:R-:W-:Y:S01]  /*5e40*/  @!P5 IMAD R9, R64, R153, R164 ;  /* 0x000000994009d224 */ /* 0x001fe200078e02a4 */
[----:B------:R-:W-:Y:S04]  /*5e50*/  BSSY B1, `(.L_x_240) ;  /* 0x0000006000017945 */ /* 0x000fe80003800000 */
[----:B------:R0:W-:Y:S01]  /*5e60*/  @!P5 STG.E.U8 desc[UR36][R6.64+0x50], R9 ;  /* 0x000050090600d986 */ /* 0x0001e2000c101124 */
[----:B------:R-:W-:Y:S05]  /*5e70*/  @P1 BRA `(.L_x_241) ;  /* 0x00000000000c1947 */ /* 0x000fea0003800000 */
[----:B--2---:R-:W0:Y:S02]  /*5e80*/  LDG.E.U8 R155, desc[UR36][R4.64+0x51] ;  /* 0x00005124049b7981 */ /* 0x004e24000c1e1100 */
[----:B0-----:R-:W-:-:S05]  /*5e90*/  PRMT R9, R155, 0x8880, RZ ;  /* 0x000088809b097816 */ /* 0x001fca00000000ff */
[----:B------:R-:W-:-:S07]  /*5ea0*/  IMAD R164, R9, R154, RZ ;  /* 0x0000009a09a47224 */ /* 0x000fce00078e02ff */
.L_x_241:
[----:B------:R-:W-:Y:S05]  /*5eb0*/  BSYNC B1 ;  /* 0x0000000000017941 */ /* 0x000fea0003800000 */
.L_x_240:
        /* <DEDUP_REMOVED lines=11> */
.L_x_243:
[----:B------:R-:W-:Y:S05]  /*5f70*/  BSYNC B1 ;  /* 0x0000000000017941 */ /* 0x000fea0003800000 */
.L_x_242:
[----:B0-----:R-:W-:Y:S01]  /*5f80*/  @!P4 IMAD R9, R66, R153, R164 ;  /* 0x000000994209c224 */ /* 0x001fe200078e02a4 */
[----:B------:R-:W-:Y:S04]  /*5f90*/  BSSY B1, `(.L_x_244) ;  /* 0x0000006000017945 */ /* 0x000fe80003800000 */
[----:B------:R0:W-:Y:S01]  /*5fa0*/  @!P4 STG.E.U8 desc[UR36][R10.64+0x50], R9 ;  /* 0x000050090a00c986 */ /* 0x0001e2000c101124 */
[----:B------:R-:W-:Y:S05]  /*5fb0*/  @P3 BRA `(.L_x_245) ;  /* 0x00000000000c3947 */ /* 0x000fea0003800000 */
[----:B--2---:R-:W0:Y:S02]  /*5fc0*/  LDG.E.U8 R155, desc[UR36][R12.64+0x51] ;  /* 0x000051240c9b7981 */ /* 0x004e24000c1e1100 */
[----:B0-----:R-:W-:-:S05]  /*5fd0*/  PRMT R9, R155, 0x8880, RZ ;  /* 0x000088809b097816 */ /* 0x001fca00000000ff */
[----:B------:R-:W-:-:S07]  /*5fe0*/  IMAD R164, R9, R154, RZ ;  /* 0x0000009a09a47224 */ /* 0x000fce00078e02ff */
.L_x_245:
[----:B------:R-:W-:Y:S05]  /*5ff0*/  BSYNC B1 ;  /* 0x0000000000017941 */ /* 0x000fea0003800000 */
.L_x_244:
[----:B------:R-:W-:Y:S01]  /*6000*/  @!P3 IMAD R67, R67, R153, R164 ;  /* 0x000000994343b224 */ /* 0x000fe200078e02a4 */
[----:B------:R-:W-:Y:S04]  /*6010*/  BSSY B1, `(.L_x_246) ;  /* 0x0000006000017945 */ /* 0x000fe80003800000 */
[----:B------:R0:W-:Y:S01]  /*6020*/  @!P3 STG.E.U8 desc[UR36][R10.64+0x51], R67 ;  /* 0x000051430a00b986 */ /* 0x0001e2000c101124 */
[----:B------:R-:W-:Y:S05]  /*6030*/  @P5 BRA `(.L_x_247) ;  /* 0x00000000000c5947 */ /* 0x000fea0003800000 */
[----:B--2---:R-:W0:Y:S02]  /*6040*/  LDG.E.U8 R155, desc[UR36][R4.64+0x58] ;  /* 0x00005824049b7981 */ /* 0x004e24000c1e1100 */
[----:B0-----:R-:W-:-:S05]  /*6050*/  PRMT R9, R155, 0x8880, RZ ;  /* 0x000088809b097816 */ /* 0x001fca00000000ff */
[----:B------:R-:W-:-:S07]  /*6060*/  IMAD R164, R9, R154, RZ ;  /* 0x0000009a09a47224 */ /* 0x000fce00078e02ff */
.L_x_247:
[----:B------:R-:W-:Y:S05]  /*6070*/  BSYNC B1 ;  /* 0x0000000000017941 */ /* 0x000fea0003800000 */
.L_x_246:
[----:B0-----:R-:W-:Y:S01]  /*6080*/  @!P5 IMAD R9, R68, R153, R164 ;  /* 0x000000994409d224 */ /* 0x001fe200078e02a4 */
[----:B------:R-:W-:Y:S04]  /*6090*/  BSSY B1, `(.L_x_248) ;  /* 0x0000006000017945 */ /* 0x000fe80003800000 */
[----:B------:R0:W-:Y:S01]  /*60a0*/  @!P5 STG.E.U8 desc[UR36][R6.64+0x58], R9 ;  /* 0x000058090600d986 */ /* 0x0001e2000c101124 */
[----:B------:R-:W-:Y:S05]  /*60b0*/  @P1 BRA `(.L_x_249) ;  /* 0x00000000000c1947 */ /* 0x000fea0003800000 */
[----:B--2---:R-:W0:Y:S02]  /*60c0*/  LDG.E.U8 R155, desc[UR36][R4.64+0x59] ;  /* 0x00005924049b7981 */ /* 0x004e24000c1e1100 */
[----:B0-----:R-:W-:-:S05]  /*60d0*/  PRMT R9, R155, 0x8880, RZ ;  /* 0x000088809b097816 */ /* 0x001fca00000000ff */
[----:B------:R-:W-:-:S07]  /*60e0*/  IMAD R164, R9, R154, RZ ;  /* 0x0000009a09a47224 */ /* 0x000fce00078e02ff */
.L_x_249:
[----:B------:R-:W-:Y:S05]  /*60f0*/  BSYNC B1 ;  /* 0x0000000000017941 */ /* 0x000fea0003800000 */
.L_x_248:
        /* <DEDUP_REMOVED lines=11> */
.L_x_251:
[----:B------:R-:W-:Y:S05]  /*61b0*/  BSYNC B1 ;  /* 0x0000000000017941 */ /* 0x000fea0003800000 */
.L_x_250:
[----:B0-----:R-:W-:Y:S01]  /*61c0*/  @!P4 IMAD R9, R70, R153, R164 ;  /* 0x000000994609c224 */ /* 0x001fe200078e02a4 */
[----:B------:R-:W-:Y:S04]  /*61d0*/  BSSY B1, `(.L_x_252) ;  /* 0x0000006000017945 */ /* 0x000fe80003800000 */
[----:B------:R0:W-:Y:S01]  /*61e0*/  @!P4 STG.E.U8 desc[UR36][R10.64+0x58], R9 ;  /* 0x000058090a00c986 */ /* 0x0001e2000c101124 */
[----:B------:R-:W-:Y:S05]  /*61f0*/  @P3 BRA `(.L_x_253) ;  /* 0x00000000000c3947 */ /* 0x000fea0003800000 */
[----:B--2---:R-:W0:Y:S02]  /*6200*/  LDG.E.U8 R155, desc[UR36][R12.64+0x59] ;  /* 0x000059240c9b7981 */ /* 0x004e24000c1e1100 */
[----:B0-----:R-:W-:-:S05]  /*6210*/  PRMT R9, R155, 0x8880, RZ ;  /* 0x000088809b097816 */ /* 0x001fca00000000ff */
[----:B------:R-:W-:-:S07]  /*6220*/  IMAD R164, R9, R154, RZ ;  /* 0x0000009a09a47224 */ /* 0x000fce00078e02ff */
.L_x_253:
[----:B------:R-:W-:Y:S05]  /*6230*/  BSYNC B1 ;  /* 0x0000000000017941 */ /* 0x000fea0003800000 */
.L_x_252:
[----:B------:R-:W-:Y:S01]  /*6240*/  @!P3 IMAD R71, R71, R153, R164 ;  /* 0x000000994747b224 */ /* 0x000fe200078e02a4 */
[----:B------:R-:W-:Y:S04]  /*6250*/  BSSY B1, `(.L_x_254) ;  /* 0x0000006000017945 */ /* 0x000fe80003800000 */
[----:B------:R0:W-:Y:S01]  /*6260*/  @!P3 STG.E.U8 desc[UR36][R10.64+0x59], R71 ;  /* 0x000059470a00b986 */ /* 0x0001e2000c101124 */
[----:B------:R-:W-:Y:S05]  /*6270*/  @P5 BRA `(.L_x_255) ;  /* 0x00000000000c5947 */ /* 0x000fea0003800000 */
[----:B--2---:R-:W0:Y:S02]  /*6280*/  LDG.E.U8 R155, desc[UR36][R4.64+0x60] ;  /* 0x00006024049b7981 */ /* 0x004e24000c1e1100 */
[----:B0-----:R-:W-:-:S05]  /*6290*/  PRMT R9, R155, 0x8880, RZ ;  /* 0x000088809b097816 */ /* 0x001fca00000000ff */
[----:B------:R-:W-:-:S07]  /*62a0*/  IMAD R164, R9, R154, RZ ;  /* 0x0000009a09a47224 */ /* 0x000fce00078e02ff */
.L_x_255:
[----:B------:R-:W-:Y:S05]  /*62b0*/  BSYNC B1 ;  /* 0x0000000000017941 */ /* 0x000fea0003800000 */
.L_x_254:
[----:B0-----:R-:W-:Y:S01]  /*62c0*/  @!P5 IMAD R9, R72, R153, R164 ;  /* 0x000000994809d224 */ /* 0x001fe200078e02a4 */
[----:B------:R-:W-:Y:S04]  /*62d0*/  BSSY B1, `(.L_x_256) ;  /* 0x0000006000017945 */ /* 0x000fe80003800000 */
[----:B------:R0:W-:Y:S01]  /*62e0*/  @!P5 STG.E.U8 desc[UR36][R6.64+0x60], R9 ;  /* 0x000060090600d986 */ /* 0x0001e2000c101124 */
[----:B------:R-:W-:Y:S05]  /*62f0*/  @P1 BRA `(.L_x_257) ;  /* 0x00000000000c1947 */ /* 0x000fea0003800000 */
[----:B--2---:R-:W0:Y:S02]  /*6300*/  LDG.E.U8 R155, desc[UR36][R4.64+0x61] ;  /* 0x00006124049b7981 */ /* 0x004e24000c1e1100 */
[----:B0-----:R-:W-:-:S05]  /*6310*/  PRMT R9, R155, 0x8880, RZ ;  /* 0x000088809b097816 */ /* 0x001fca00000000ff */
[----:B------:R-:W-:-:S07]  /*6320*/  IMAD R164, R9, R154, RZ ;  /* 0x0000009a09a47224 */ /* 0x000fce00078e02ff */
.L_x_257:
[----:B------:R-:W-:Y:S05]  /*6330*/  BSYNC B1 ;  /* 0x0000000000017941 */ /* 0x000fea0003800000 */
.L_x_256:
        /* <DEDUP_REMOVED lines=11> */
.L_x_259:
[----:B------:R-:W-:Y:S05]  /*63f0*/  BSYNC B1 ;  /* 0x0000000000017941 */ /* 0x000fea0003800000 */
.L_x_258:
[----:B0-----:R-:W-:Y:S01]  /*6400*/  @!P4 IMAD R9, R74, R153, R164 ;  /* 0x000000994a09c224 */ /* 0x001fe200078e02a4 */
[----:B------:R-:W-:Y:S04]  /*6410*/  BSSY B1, `(.L_x_260) ;  /* 0x0000006000017945 */ /* 0x000fe80003800000 */
[----:B------:R0:W-:Y:S01]  /*6420*/  @!P4 STG.E.U8 desc[UR36][R10.64+0x60], R9 ;  /* 0x000060090a00c986 */ /* 0x0001e2000c101124 */
[----:B------:R-:W-:Y:S05]  /*6430*/  @P3 BRA `(.L_x_261) ;  /* 0x00000000000c3947 */ /* 0x000fea0003800000 */
[----:B--2---:R-:W0:Y:S02]  /*6440*/  LDG.E.U8 R155, desc[UR36][R12.64+0x61] ;  /* 0x000061240c9b7981 */ /* 0x004e24000c1e1100 */
[----:B0-----:R-:W-:-:S05]  /*6450*/  PRMT R9, R155, 0x8880, RZ ;  /* 0x000088809b097816 */ /* 0x001fca00000000ff */
[----:B------:R-:W-:-:S07]  /*6460*/  IMAD R164, R9, R154, RZ ;  /* 0x0000009a09a47224 */ /* 0x000fce00078e02ff */
.L_x_261:
[----:B------:R-:W-:Y:S05]  /*6470*/  BSYNC B1 ;  /* 0x0000000000017941 */ /* 0x000fea0003800000 */
.L_x_260:
[----:B------:R-:W-:Y:S01]  /*6480*/  @!P3 IMAD R75, R75, R153, R164 ;  /* 0x000000994b4bb224 */ /* 0x000fe200078e02a4 */
[----:B------:R-:W-:Y:S04]  /*6490*/  BSSY B1, `(.L_x_262) ;  /* 0x0000006000017945 */ /* 0x000fe80003800000 */
[----:B------:R0:W-:Y:S01]  /*64a0*/  @!P3 STG.E.U8 desc[UR36][R10.64+0x61], R75 ;  /* 0x0000614b0a00b986 */ /* 0x0001e2000c101124 */
[----:B------:R-:W-:Y:S05]  /*64b0*/  @P5 BRA `(.L_x_263) ;  /* 0x00000000000c5947 */ /* 0x000fea0003800000 */
[----:B--2---:R-:W0:Y:S02]  /*64c0*/  LDG.E.U8 R155, desc[UR36][R4.64+0x68] ;  /* 0x00006824049b7981 */ /* 0x004e24000c1e1100 */
[----:B0-----:R-:W-:-:S05]  /*64d0*/  PRMT R9, R155, 0x8880, RZ ;  /* 0x000088809b097816 */ /* 0x001fca00000000ff */
[----:B------:R-:W-:-:S07]  /*64e0*/  IMAD R164, R9, R154, RZ ;  /* 0x0000009a09a47224 */ /* 0x000fce00078e02ff */
.L_x_263:
[----:B------:R-:W-:Y:S05]  /*64f0*/  BSYNC B1 ;  /* 0x0000000000017941 */ /* 0x000fea0003800000 */
.L_x_262:
[----:B0-----:R-:W-:Y:S01]  /*6500*/  @!P5 IMAD R9, R76, R153, R164 ;  /* 0x000000994c09d224 */ /* 0x001fe200078e02a4 */
[----:B------:R-:W-:Y:S04]  /*6510*/  BSSY B1, `(.L_x_264) ;  /* 0x0000006000017945 */ /* 0x000fe80003800000 */
[----:B------:R0:W-:Y:S01]  /*6520*/  @!P5 STG.E.U8 desc[UR36][R6.64+0x68], R9 ;  /* 0x000068090600d986 */ /* 0x0001e2000c101124 */
[----:B------:R-:W-:Y:S05]  /*6530*/  @P1 BRA `(.L_x_265) ;  /* 0x00000000000c1947 */ /* 0x000fea0003800000 */
[----:B--2---:R-:W0:Y:S02]  /*6540*/  LDG.E.U8 R155, desc[UR36][R4.64+0x69] ;  /* 0x00006924049b7981 */ /* 0x004e24000c1e1100 */
[----:B0-----:R-:W-:-:S05]  /*6550*/  PRMT R9, R155, 0x8880, RZ ;  /* 0x000088809b097816 */ /* 0x001fca00000000ff */
[----:B------:R-:W-:-:S07]  /*6560*/  IMAD R164, R9, R154, RZ ;  /* 0x0000009a09a47224 */ /* 0x000fce00078e02ff */
.L_x_265:
[----:B------:R-:W-:Y:S05]  /*6570*/  BSYNC B1 ;  /* 0x0000000000017941 */ /* 0x000fea0003800000 */
.L_x_264:
        /* <DEDUP_REMOVED lines=11> */
.L_x_267:
[----:B------:R-:W-:Y:S05]  /*6630*/  BSYNC B1 ;  /* 0x0000000000017941 */ /* 0x000fea0003800000 */
.L_x_266:
[----:B0-----:R-:W-:Y:S01]  /*6640*/  @!P4 IMAD R9, R78, R153, R164 ;  /* 0x000000994e09c224 */ /* 0x001fe200078e02a4 */
[----:B------:R-:W-:Y:S04]  /*6650*/  BSSY B1, `(.L_x_268) ;  /* 0x0000006000017945 */ /* 0x000fe80003800000 */
[----:B------:R0:W-:Y:S01]  /*6660*/  @!P4 STG.E.U8 desc[UR36][R10.64+0x68], R9 ;  /* 0x000068090a00c986 */ /* 0x0001e2000c101124 */
[----:B------:R-:W-:Y:S05]  /*6670*/  @P3 BRA `(.L_x_269) ;  /* 0x00000000000c3947 */ /* 0x000fea0003800000 */
[----:B--2---:R-:W0:Y:S02]  /*6680*/  LDG.E.U8 R155, desc[UR36][R12.64+0x69] ;  /* 0x000069240c9b7981 */ /* 0x004e24000c1e1100 */
[----:B0-----:R-:W-:-:S05]  /*6690*/  PRMT R9, R155, 0x8880, RZ ;  /* 0x000088809b097816 */ /* 0x001fca00000000ff */
[----:B------:R-:W-:-:S07]  /*66a0*/  IMAD R164, R9, R154, RZ ;  /* 0x0000009a09a47224 */ /* 0x000fce00078e02ff */
.L_x_269:
[----:B------:R-:W-:Y:S05]  /*66b0*/  BSYNC B1 ;  /* 0x0000000000017941 */ /* 0x000fea0003800000 */
.L_x_268:
[----:B------:R-:W-:Y:S01]  /*66c0*/  @!P3 IMAD R79, R79, R153, R164 ;  /* 0x000000994f4fb224 */ /* 0x000fe200078e02a4 */
[----:B------:R-:W-:Y:S04]  /*66d0*/  BSSY B1, `(.L_x_270) ;  /* 0x0000006000017945 */ /* 0x000fe80003800000 */
[----:B------:R0:W-:Y:S01]  /*66e0*/  @!P3 STG.E.U8 desc[UR36][R10.64+0x69], R79 ;  /* 0x0000694f0a00b986 */ /* 0x0001e2000c101124 */
[----:B------:R-:W-:Y:S05]  /*66f0*/  @P5 BRA `(.L_x_271) ;  /* 0x00000000000c5947 */ /* 0x000fea0003800000 */
[----:B--2---:R-:W0:Y:S02]  /*6700*/  LDG.E.U8 R155, desc[UR36][R4.64+0x70] ;  /* 0x00007024049b7981 */ /* 0x004e24000c1e1100 */
[----:B0-----:R-:W-:-:S05]  /*6710*/  PRMT R9, R155, 0x8880, RZ ;  /* 0x000088809b097816 */ /* 0x001fca00000000ff */
[----:B------:R-:W-:-:S07]  /*6720*/  IMAD R164, R9, R154, RZ ;  /* 0x0000009a09a47224 */ /* 0x000fce00078e02ff */
.L_x_271:
[----:B------:R-:W-:Y:S05]  /*6730*/  BSYNC B1 ;  /* 0x0000000000017941 */ /* 0x000fea0003800000 */
.L_x_270:
[----:B0-----:R-:W-:Y:S01]  /*6740*/  @!P5 IMAD R9, R80, R153, R164 ;  /* 0x000000995009d224 */ /* 0x001fe200078e02a4 */
[----:B------:R-:W-:Y:S04]  /*6750*/  BSSY B1, `(.L_x_272) ;  /* 0x0000006000017945 */ /* 0x000fe80003800000 */
[----:B------:R0:W-:Y:S01]  /*6760*/  @!P5 STG.E.U8 desc[UR36][R6.64+0x70], R9 ;  /* 0x000070090600d986 */ /* 0x0001e2000c101124 */
[----:B------:R-:W-:Y:S05]  /*6770*/  @P1 BRA `(.L_x_273) ;  /* 0x00000000000c1947 */ /* 0x000fea0003800000 */
[----:B--2---:R-:W0:Y:S02]  /*6780*/  LDG.E.U8 R155, desc[UR36][R4.64+0x71] ;  /* 0x00007124049b7981 */ /* 0x004e24000c1e1100 */
[----:B0-----:R-:W-:-:S05]  /*6790*/  PRMT R9, R155, 0x8880, RZ ;  /* 0x000088809b097816 */ /* 0x001fca00000000ff */
[----:B------:R-:W-:-:S07]  /*67a0*/  IMAD R164, R9, R154, RZ ;  /* 0x0000009a09a47224 */ /* 0x000fce00078e02ff */
.L_x_273:
[----:B------:R-:W-:Y:S05]  /*67b0*/  BSYNC B1 ;  /* 0x0000000000017941 */ /* 0x000fea0003800000 */
.L_x_272:
[----:B------:R-:W-:Y:S01]  /*67c0*/  ISETP.LT.OR P4, PT, R3, 0x71, !P0 ;  /* 0x000000710300780c */ /* 0x000fe20004781670 */
[----:B------:R-:W-:Y:S01]  /*67d0*/  @!P1 IMAD R81, R81, R153, R164 ;  /* 0x0000009951519224 */ /* 0x000fe200078e02a4 */
[----:B------:R-:W-:Y:S01]  /*67e0*/  BSSY B1, `(.L_x_274) ;  /* 0x000000a000017945 */ /* 0x000fe20003800000 */
[C---:B------:R-:W-:Y:S02]  /*67f0*/  ISETP.LT.OR P3, PT, R3.reuse, 0x72, !P0 ;  /* 0x000000720300780c */ /* 0x040fe40004761670 */
        /* <DEDUP_REMOVED lines=8> */
.L_x_275:
[----:B------:R-:W-:Y:S05]  /*6880*/  BSYNC B1 ;  /* 0x0000000000017941 */ /* 0x000fea0003800000 */
.L_x_274:
[----:B0-----:R-:W-:Y:S01]  /*6890*/  @!P4 IMAD R9, R82, R153, R164 ;  /* 0x000000995209c224 */ /* 0x001fe200078e02a4 */
[----:B------:R-:W-:Y:S04]  /*68a0*/  BSSY B1, `(.L_x_276) ;  /* 0x0000006000017945 */ /* 0x000fe80003800000 */
[----:B------:R0:W-:Y:S01]  /*68b0*/  @!P4 STG.E.U8 desc[UR36][R10.64+0x70], R9 ;  /* 0x000070090a00c986 */ /* 0x0001e2000c101124 */
[----:B------:R-:W-:Y:S05]  /*68c0*/  @P3 BRA `(.L_x_277) ;  /* 0x00000000000c3947 */ /* 0x000fea0003800000 */
[----:B--2---:R-:W0:Y:S02]  /*68d0*/  LDG.E.U8 R155, desc[UR36][R12.64+0x71] ;  /* 0x000071240c9b7981 */ /* 0x004e24000c1e1100 */
[----:B0-----:R-:W-:-:S05]  /*68e0*/  PRMT R9, R155, 0x8880, RZ ;  /* 0x000088809b097816 */ /* 0x001fca00000000ff */
[----:B------:R-:W-:-:S07]  /*68f0*/  IMAD R164, R9, R154, RZ ;  /* 0x0000009a09a47224 */ /* 0x000fce00078e02ff */
.L_x_277:
[----:B------:R-:W-:Y:S05]  /*6900*/  BSYNC B1 ;  /* 0x0000000000017941 */ /* 0x000fea0003800000 */
.L_x_276:
[----:B------:R-:W-:Y:S01]  /*6910*/  @!P3 IMAD R83, R83, R153, R164 ;  /* 0x000000995353b224 */ /* 0x000fe200078e02a4 */
[----:B------:R-:W-:Y:S04]  /*6920*/  BSSY B1, `(.L_x_278) ;  /* 0x0000006000017945 */ /* 0x000fe80003800000 */
[----:B------:R0:W-:Y:S01]  /*6930*/  @!P3 STG.E.U8 desc[UR36][R10.64+0x71], R83 ;  /* 0x000071530a00b986 */ /* 0x0001e2000c101124 */
[----:B------:R-:W-:Y:S05]  /*6940*/  @P1 BRA `(.L_x_279) ;  /* 0x00000000000c1947 */ /* 0x000fea0003800000 */
[----:B--2---:R-:W0:Y:S02]  /*6950*/  LDG.E.U8 R155, desc[UR36][R4.64+0x78] ;  /* 0x00007824049b7981 */ /* 0x004e24000c1e1100 */
[----:B0-----:R-:W-:-:S05]  /*6960*/  PRMT R9, R155, 0x8880, RZ ;  /* 0x000088809b097816 */ /* 0x001fca00000000ff */
[----:B------:R-:W-:-:S07]  /*6970*/  IMAD R164, R9, R154, RZ ;  /* 0x0000009a09a47224 */ /* 0x000fce00078e02ff */
.L_x_279:
[----:B------:R-:W-:Y:S05]  /*6980*/  BSYNC B1 ;  /* 0x0000000000017941 */ /* 0x000fea0003800000 */
.L_x_278:
[----:B0-----:R-:W-:Y:S01]  /*6990*/  @!P1 IMAD R9, R84, R153, R164 ;  /* 0x0000009954099224 */ /* 0x001fe200078e02a4 */
[----:B------:R-:W-:Y:S04]  /*69a0*/  BSSY B1, `(.L_x_280) ;  /* 0x0000006000017945 */ /* 0x000fe80003800000 */
[----:B------:R0:W-:Y:S01]  /*69b0*/  @!P1 STG.E.U8 desc[UR36][R6.64+0x78], R9 ;  /* 0x0000780906009986 */ /* 0x0001e2000c101124 */
[----:B------:R-:W-:Y:S05]  /*69c0*/  @P2 BRA `(.L_x_281) ;  /* 0x00000000000c2947 */ /* 0x000fea0003800000 */
[----:B--2---:R-:W0:Y:S02]  /*69d0*/  LDG.E.U8 R155, desc[UR36][R4.64+0x79] ;  /* 0x00007924049b7981 */ /* 0x004e24000c1e1100 */
[----:B0-----:R-:W-:-:S05]  /*69e0*/  PRMT R9, R155, 0x8880, RZ ;  /* 0x000088809b097816 */ /* 0x001fca00000000ff */
[----:B------:R-:W-:-:S07]  /*69f0*/  IMAD R164, R9, R154, RZ ;  /* 0x0000009a09a47224 */ /* 0x000fce00078e02ff */
.L_x_281:
[----:B------:R-:W-:Y:S05]  /*6a00*/  BSYNC B1 ;  /* 0x0000000000017941 */ /* 0x000fea0003800000 */
.L_x_280:
[----:B------:R-:W-:Y:S01]  /*6a10*/  @!P2 IMAD R85, R85, R153, R164 ;  /* 0x000000995555a224 */ /* 0x000fe200078e02a4 */
[----:B------:R-:W-:Y:S04]  /*6a20*/  BSSY B1, `(.L_x_282) ;  /* 0x0000006000017945 */ /* 0x000fe80003800000 */
[----:B------:R0:W-:Y:S01]  /*6a30*/  @!P2 STG.E.U8 desc[UR36][R6.64+0x79], R85 ;  /* 0x000079550600a986 */ /* 0x0001e2000c101124 */
[----:B------:R-:W-:Y:S05]  /*6a40*/  @P5 BRA `(.L_x_283) ;  /* 0x00000000000c5947 */ /* 0x000fea0003800000 */
[----:B--2---:R-:W2:Y:S02]  /*6a50*/  LDG.E.U8 R155, desc[UR36][R12.64+0x78] ;  /* 0x000078240c9b7981 */ /* 0x004ea4000c1e1100 */
[----:B--2---:R-:W-:-:S05]  /*6a60*/  PRMT R5, R155, 0x8880, RZ ;  /* 0x000088809b057816 */ /* 0x004fca00000000ff */
[----:B------:R-:W-:-:S07]  /*6a70*/  IMAD R164, R5, R154, RZ ;  /* 0x0000009a05a47224 */ /* 0x000fce00078e02ff */
.L_x_283:
[----:B------:R-:W-:Y:S05]  /*6a80*/  BSYNC B1 ;  /* 0x0000000000017941 */ /* 0x000fea0003800000 */
.L_x_282:
[----:B------:R-:W-:Y:S01]  /*6a90*/  @!P5 IMAD R5, R86, R153, R164 ;  /* 0x000000995605d224 */ /* 0x000fe200078e02a4 */
[----:B------:R-:W-:Y:S01]  /*6aa0*/  ISETP.LT.OR P0, PT, R3, 0x7a, !P0 ;  /* 0x0000007a0300780c */ /* 0x000fe20004701670 */
[----:B------:R-:W-:Y:S03]  /*6ab0*/  BSSY B1, `(.L_x_284) ;  /* 0x0000006000017945 */ /* 0x000fe60003800000 */
[----:B------:R0:W-:Y:S09]  /*6ac0*/  @!P5 STG.E.U8 desc[UR36][R10.64+0x78], R5 ;  /* 0x000078050a00d986 */ /* 0x0001f2000c101124 */
[----:B------:R-:W-:Y:S05]  /*6ad0*/  @P0 BRA `(.L_x_285) ;  /* 0x00000000000c0947 */ /* 0x000fea0003800000 */
[----:B--2---:R-:W2:Y:S02]  /*6ae0*/  LDG.E.U8 R155, desc[UR36][R12.64+0x79] ;  /* 0x000079240c9b7981 */ /* 0x004ea4000c1e1100 */
[----:B--2---:R-:W-:-:S05]  /*6af0*/  PRMT R3, R155, 0x8880, RZ ;  /* 0x000088809b037816 */ /* 0x004fca00000000ff */
[----:B------:R-:W-:-:S07]  /*6b00*/  IMAD R164, R3, R154, RZ ;  /* 0x0000009a03a47224 */ /* 0x000fce00078e02ff */
.L_x_285:
[----:B------:R-:W-:Y:S05]  /*6b10*/  BSYNC B1 ;  /* 0x0000000000017941 */ /* 0x000fea0003800000 */
.L_x_284:
[----:B------:R-:W-:Y:S01]  /*6b20*/  IMAD R87, R87, R153, R164 ;  /* 0x0000009957577224 */ /* 0x000fe200078e02a4 */
[----:B------:R-:W-:Y:S06]  /*6b30*/  @P0 BRA `(.L_x_286) ;  /* 0x0000001800180947 */ /* 0x000fec0003800000 */
[----:B------:R0:W-:Y:S01]  /*6b40*/  STG.E.U8 desc[UR36][R10.64+0x79], R87 ;  /* 0x000079570a007986 */ /* 0x0001e2000c101124 */
[----:B------:R-:W-:Y:S05]  /*6b50*/  BRA `(.L_x_286) ;  /* 0x0000001800107947 */ /* 0x000fea0003800000 */
.L_x_29:
[C---:B------:R-:W-:Y:S02]  /*6b60*/  ISETP.GE.AND P2, PT, R0.reuse, 0x1, PT ;  /* 0x000000010000780c */ /* 0x040fe40003f46270 */
[----:B------:R-:W-:Y:S02]  /*6b70*/  ISETP.GE.AND P0, PT, R0, 0x9, PT ;  /* 0x000000090000780c */ /* 0x000fe40003f06270 */
[C---:B------:R-:W-:Y:S02]  /*6b80*/  ISETP.LT.OR P3, PT, R3.reuse, 0x1, !P2 ;  /* 0x000000010300780c */ /* 0x040fe40005761670 */
[C---:B------:R-:W-:Y:S02]  /*6b90*/  ISETP.LT.OR P5, PT, R3.reuse, 0x2, !P2 ;  /* 0x000000020300780c */ /* 0x040fe400057a1670 */
[C---:B------:R-:W-:Y:S02]  /*6ba0*/  ISETP.LT.OR P1, PT, R3.reuse, 0x1, !P0 ;  /* 0x000000010300780c */ /* 0x040fe40004721670 */
[----:B------:R-:W-:-:S07]  /*6bb0*/  ISETP.LT.OR P4, PT, R3, 0x2, !P0 ;  /* 0x000000020300780c */ /* 0x000fce0004781670 */
[-C--:B------:R-:W-:Y:S02]  /*6bc0*/  @!P3 IMAD R5, R88, R153.reuse, RZ ;  /* 0x000000995805b224 */ /* 0x080fe400078e02ff */
[-C--:B------:R-:W-:Y:S02]  /*6bd0*/  @!P5 IMAD R89, R89, R153.reuse, RZ ;  /* 0x000000995959d224 */ /* 0x080fe400078e02ff */
[-C--:B------:R-:W-:Y:S01]  /*6be0*/  @!P1 IMAD R13, R90, R153.reuse, RZ ;  /* 0x000000995a0d9224 */ /* 0x080fe200078e02ff */
[----:B------:R0:W-:Y:S01]  /*6bf0*/  @!P3 STG.E.U8 desc[UR36][R158.64], R5 ;  /* 0x000000059e00b986 */ /* 0x0001e2000c101124 */
[----:B------:R-:W-:Y:S01]  /*6c00*/  ISETP.LT.OR P3, PT, R3, 0x9, !P2 ;  /* 0x000000090300780c */ /* 0x000fe20005761670 */
[----:B------:R-:W-:Y:S02]  /*6c10*/  @!P4 IMAD R91, R91, R153, RZ ;  /* 0x000000995b5bc224 */ /* 0x000fe400078e02ff */
[----:B------:R-:W-:Y:S01]  /*6c20*/  @!P5 STG.E.U8 desc[UR36][R158.64+0x1], R89 ;  /* 0x000001599e00d986 */ /* 0x000fe2000c101124 */
[----:B------:R-:W-:-:S03]  /*6c30*/  ISETP.LT.OR P5, PT, R3, 0xa, !P2 ;  /* 0x0000000a0300780c */ /* 0x000fc600057a1670 */
[----:B------:R1:W-:Y:S01]  /*6c40*/  @!P1 STG.E.U8 desc[UR36][R8.64], R13 ;  /* 0x0000000d08009986 */ /* 0x0003e2000c101124 */
[----:B------:R-:W-:-:S03]  /*6c50*/  ISETP.LT.OR P1, PT, R3, 0x9, !P0 ;  /* 0x000000090300780c */ /* 0x000fc60004721670 */
[----:B------:R-:W-:Y:S01]  /*6c60*/  @!P4 STG.E.U8 desc[UR36][R8.64+0x1], R91 ;  /* 0x0000015b0800c986 */ /* 0x000fe2000c101124 */
[----:B------:R-:W-:Y:S01]  /*6c70*/  ISETP.LT.OR P4, PT, R3, 0xa, !P0 ;  /* 0x0000000a0300780c */ /* 0x000fe20004781670 */
[----:B------:R-:W-:-:S04]  /*6c80*/  @!P3 IMAD R15, R92, R153, RZ ;  /* 0x000000995c0fb224 */ /* 0x000fc800078e02ff */
[-C--:B------:R-:W-:Y:S01]  /*6c90*/  @!P5 IMAD R93, R93, R153.reuse, RZ ;  /* 0x000000995d5dd224 */ /* 0x080fe200078e02ff */
[----:B------:R3:W-:Y:S01]  /*6ca0*/  @!P3 STG.E.U8 desc[UR36][R158.64+0x8], R15 ;  /* 0x0000080f9e00b986 */ /* 0x0007e2000c101124 */
[C---:B------:R-:W-:Y:S02]  /*6cb0*/  ISETP.LT.OR P3, PT, R3.reuse, 0x11, !P2 ;  /* 0x000000110300780c */ /* 0x040fe40005761670 */
[-C--:B0-----:R-:W-:Y:S01]  /*6cc0*/  @!P1 IMAD R5, R94, R153.reuse, RZ ;  /* 0x000000995e059224 */ /* 0x081fe200078e02ff */
[----:B------:R-:W-:Y:S01]  /*6cd0*/  @!P5 STG.E.U8 desc[UR36][R158.64+0x9], R93 ;  /* 0x0000095d9e00d986 */ /* 0x000fe2000c101124 */
[----:B------:R-:W-:Y:S02]  /*6ce0*/  ISETP.LT.OR P5, PT, R3, 0x12, !P2 ;  /* 0x000000120300780c */ /* 0x000fe400057a1670 */
[----:B------:R-:W-:Y:S01]  /*6cf0*/  @!P4 IMAD R95, R95, R153, RZ ;  /* 0x000000995f5fc224 */ /* 0x000fe200078e02ff */
[----:B------:R0:W-:Y:S01]  /*6d00*/  @!P1 STG.E.U8 desc[UR36][R8.64+0x8], R5 ;  /* 0x0000080508009986 */ /* 0x0001e2000c101124 */
[----:B------:R-:W-:-:S03]  /*6d10*/  ISETP.LT.OR P1, PT, R3, 0x11, !P0 ;  /* 0x000000110300780c */ /* 0x000fc60004721670 */
[----:B------:R-:W-:Y:S01]  /*6d20*/  @!P4 STG.E.U8 desc[UR36][R8.64+0x9], R95 ;  /* 0x0000095f0800c986 */ /* 0x000fe2000c101124 */
[----:B------:R-:W-:Y:S01]  /*6d30*/  ISETP.LT.OR P4, PT, R3, 0x12, !P0 ;  /* 0x000000120300780c */ /* 0x000fe20004781670 */
[----:B-1----:R-:W-:-:S04]  /*6d40*/  @!P3 IMAD R13, R96, R153, RZ ;  /* 0x00000099600db224 */ /* 0x002fc800078e02ff */
[-C--:B------:R-:W-:Y:S01]  /*6d50*/  @!P5 IMAD R97, R97, R153.reuse, RZ ;  /* 0x000000996161d224 */ /* 0x080fe200078e02ff */
[----:B------:R1:W-:Y:S01]  /*6d60*/  @!P3 STG.E.U8 desc[UR36][R158.64+0x10], R13 ;  /* 0x0000100d9e00b986 */ /* 0x0003e2000c101124 */
[C---:B------:R-:W-:Y:S02]  /*6d70*/  ISETP.LT.OR P3, PT, R3.reuse, 0x19, !P2 ;  /* 0x000000190300780c */ /* 0x040fe40005761670 */
[-C--:B---3--:R-:W-:Y:S01]  /*6d80*/  @!P1 IMAD R15, R98, R153.reuse, RZ ;  /* 0x00000099620f9224 */ /* 0x088fe200078e02ff */
[----:B------:R-:W-:Y:S01]  /*6d90*/  @!P5 STG.E.U8 desc[UR36][R158.64+0x11], R97 ;  /* 0x000011619e00d986 */ /* 0x000fe2000c101124 */
[----:B------:R-:W-:Y:S02]  /*6da0*/  ISETP.LT.OR P5, PT, R3, 0x1a, !P2 ;  /* 0x0000001a0300780c */ /* 0x000fe400057a1670 */
[----:B------:R-:W-:Y:S01]  /*6db0*/  @!P4 IMAD R99, R99, R153, RZ ;  /* 0x000000996363c224 */ /* 0x000fe200078e02ff */
[----:B------:R3:W-:Y:S01]  /*6dc0*/  @!P1 STG.E.U8 desc[UR36][R8.64+0x10], R15 ;  /* 0x0000100f08009986 */ /* 0x0007e2000c101124 */
[----:B------:R-:W-:-:S03]  /*6dd0*/  ISETP.LT.OR P1, PT, R3, 0x19, !P0 ;  /* 0x000000190300780c */ /* 0x000fc60004721670 */
[----:B------:R-:W-:Y:S01]  /*6de0*/  @!P4 STG.E.U8 desc[UR36][R8.64+0x11], R99 ;  /* 0x000011630800c986 */ /* 0x000fe2000c101124 */
[----:B------:R-:W-:Y:S01]  /*6df0*/  ISETP.LT.OR P4, PT, R3, 0x1a, !P0 ;  /* 0x0000001a0300780c */ /* 0x000fe20004781670 */
[----:B0-----:R-:W-:-:S04]  /*6e00*/  @!P3 IMAD R5, R100, R153, RZ ;  /* 0x000000996405b224 */ /* 0x001fc800078e02ff */
[-C--:B------:R-:W-:Y:S01]  /*6e10*/  @!P5 IMAD R101, R101, R153.reuse, RZ ;  /* 0x000000996565d224 */ /* 0x080fe200078e02ff */
[----:B------:R0:W-:Y:S01]  /*6e20*/  @!P3 STG.E.U8 desc[UR36][R158.64+0x18], R5 ;  /* 0x000018059e00b986 */ /* 0x0001e2000c101124 */
[C---:B------:R-:W-:Y:S02]  /*6e30*/  ISETP.LT.OR P3, PT, R3.reuse, 0x21, !P2 ;  /* 0x000000210300780c */ /* 0x040fe40005761670 */
[-C--:B-1----:R-:W-:Y:S01]  /*6e40*/  @!P1 IMAD R13, R102, R153.reuse, RZ ;  /* 0x00000099660d9224 */ /* 0x082fe200078e02ff */
[----:B------:R-:W-:Y:S01]  /*6e50*/  @!P5 STG.E.U8 desc[UR36][R158.64+0x19], R101 ;  /* 0x000019659e00d986 */ /* 0x000fe2000c101124 */
[----:B------:R-:W-:Y:S02]  /*6e60*/  ISETP.LT.OR P5, PT, R3, 0x22, !P2 ;  /* 0x000000220300780c */ /* 0x000fe400057a1670 */
[----:B------:R-:W-:Y:S01]  /*6e70*/  @!P4 IMAD R103, R103, R153, RZ ;  /* 0x000000996767c224 */ /* 0x000fe200078e02ff */
[----:B------:R1:W-:Y:S01]  /*6e80*/  @!P1 STG.E.U8 desc[UR36][R8.64+0x18], R13 ;  /* 0x0000180d08009986 */ /* 0x0003e2000c101124 */
[----:B------:R-:W-:-:S03]  /*6e90*/  ISETP.LT.OR P1, PT, R3, 0x21, !P0 ;  /* 0x000000210300780c */ /* 0x000fc60004721670 */
[----:B------:R-:W-:Y:S01]  /*6ea0*/  @!P4 STG.E.U8 desc[UR36][R8.64+0x19], R103 ;  /* 0x000019670800c986 */ /* 0x000fe2000c101124 */
[----:B------:R-:W-:Y:S01]  /*6eb0*/  ISETP.LT.OR P4, PT, R3, 0x22, !P0 ;  /* 0x000000220300780c */ /* 0x000fe20004781670 */
[----:B---3--:R-:W-:-:S04]  /*6ec0*/  @!P3 IMAD R15, R104, R153, RZ ;  /* 0x00000099680fb224 */ /* 0x008fc800078e02ff */
        /* <DEDUP_REMOVED lines=128> */
[----:B------:R-:W-:-:S02]  /*76d0*/  ISETP.GE.AND P1, PT, R0, 0x81, PT ;  /* 0x000000810000780c */ /* 0x000fc40003f26270 */
[C---:B------:R-:W-:Y:S01]  /*76e0*/  ISETP.LT.OR P5, PT, R3.reuse, 0x79, !P0 ;  /* 0x000000790300780c */ /* 0x040fe200047a1670 */
[----:B------:R-:W-:Y:S01]  /*76f0*/  @!P4 STG.E.U8 desc[UR36][R8.64+0x71], R147 ;  /* 0x000071930800c986 */ /* 0x000fe2000c101124 */
[C---:B------:R-:W-:Y:S01]  /*7700*/  ISETP.LT.OR P0, PT, R3.reuse, 0x7a, !P0 ;  /* 0x0000007a0300780c */ /* 0x040fe20004701670 */
[----:B0-----:R-:W-:Y:S01]  /*7710*/  @!P3 IMAD R5, R148, R153, RZ ;  /* 0x000000999405b224 */ /* 0x001fe200078e02ff */
[----:B------:R-:W-:-:S03]  /*7720*/  ISETP.LT.OR P4, PT, R3, 0x1, !P1 ;  /* 0x000000010300780c */ /* 0x000fc60004f81670 */
[----:B------:R-:W-:Y:S01]  /*7730*/  @!P2 IMAD R149, R149, R153, RZ ;  /* 0x000000999595a224 */ /* 0x000fe200078e02ff */
[----:B------:R0:W-:Y:S01]  /*7740*/  @!P3 STG.E.U8 desc[UR36][R158.64+0x78], R5 ;  /* 0x000078059e00b986 */ /* 0x0001e2000c101124 */
[----:B------:R-:W-:-:S03]  /*7750*/  ISETP.LT.OR P3, PT, R3, 0x2, !P1 ;  /* 0x000000020300780c */ /* 0x000fc60004f61670 */
[----:B------:R-:W-:Y:S01]  /*7760*/  @!P2 STG.E.U8 desc[UR36][R158.64+0x79], R149 ;  /* 0x000079959e00a986 */ /* 0x000fe2000c101124 */
[-C--:B-1----:R-:W-:Y:S01]  /*7770*/  @!P5 IMAD R13, R150, R153.reuse, RZ ;  /* 0x00000099960dd224 */ /* 0x082fe200078e02ff */
[----:B------:R-:W-:Y:S01]  /*7780*/  ISETP.GE.AND P2, PT, R0, 0x89, PT ;  /* 0x000000890000780c */ /* 0x000fe20003f46270 */
[-C--:B------:R-:W-:Y:S02]  /*7790*/  @!P0 IMAD R151, R151, R153.reuse, RZ ;  /* 0x0000009997978224 */ /* 0x080fe400078e02ff */
[----:B---3--:R-:W-:Y:S01]  /*77a0*/  @!P4 IMAD R15, R24, R153, RZ ;  /* 0x00000099180fc224 */ /* 0x008fe200078e02ff */
[----:B------:R1:W-:Y:S01]  /*77b0*/  @!P5 STG.E.U8 desc[UR36][R8.64+0x78], R13 ;  /* 0x0000780d0800d986 */ /* 0x0003e2000c101124 */
[----:B------:R-:W-:-:S03]  /*77c0*/  ISETP.LT.OR P5, PT, R3, 0x1, !P2 ;  /* 0x000000010300780c */ /* 0x000fc600057a1670 */
[----:B------:R-:W-:Y:S01]  /*77d0*/  @!P3 IMAD R25, R25, R153, RZ ;  /* 0x000000991919b224 */ /* 0x000fe200078e02ff */
[----:B------:R-:W-:Y:S01]  /*77e0*/  @!P0 STG.E.U8 desc[UR36][R8.64+0x79], R151 ;  /* 0x0000799708008986 */ /* 0x000fe2000c101124 */
[----:B------:R-:W-:-:S03]  /*77f0*/  ISETP.LT.OR P0, PT, R3, 0x2, !P2 ;  /* 0x000000020300780c */ /* 0x000fc60005701670 */
[----:B------:R-:W-:Y:S01]  /*7800*/  @!P4 STG.E.U8 desc[UR36][R6.64], R15 ;  /* 0x0000000f0600c986 */ /* 0x000fe2000c101124 */
        /* <DEDUP_REMOVED lines=19> */
[-C--:B------:R-:W-:Y:S01]  /*7940*/  @!P4 IMAD R9, R32, R153.reuse, RZ ;  /* 0x000000992009c224 */ /* 0x080fe200078e02ff */
        /* <DEDUP_REMOVED lines=127> */
[----:B-1----:R-:W-:-:S04]  /*8140*/  @!P5 IMAD R13, R74, R153, RZ ;  /* 0x000000994a0dd224 */ /* 0x002fc800078e02ff */
        /* <DEDUP_REMOVED lines=12> */
[----:B------:R-:W-:-:S04]  /*8210*/  @!P0 IMAD R9, R78, R153, RZ ;  /* 0x000000994e098224 */ /* 0x000fc800078e02ff */
[-C--:B------:R-:W-:Y:S01]  /*8220*/  @!P4 IMAD R79, R79, R153.reuse, RZ ;  /* 0x000000994f4fc224 */ /* 0x080fe200078e02ff */
[----:B------:R1:W-:Y:S01]  /*8230*/  @!P0 STG.E.U8 desc[UR36][R10.64+0x68], R9 ;  /* 0x000068090a008986 */ /* 0x0003e2000c101124 */
[----:B------:R-:W-:Y:S02]  /*8240*/  ISETP.LT.OR P0, PT, R3, 0x71, !P2 ;  /* 0x000000710300780c */ /* 0x000fe40005701670 */
[----:B------:R-:W-:Y:S01]  /*8250*/  @!P3 IMAD R81, R81, R153, RZ ;  /* 0x000000995151b224 */ /* 0x000fe200078e02ff */
[----:B------:R3:W-:Y:S01]  /*8260*/  @!P4 STG.E.U8 desc[UR36][R10.64+0x69], R79 ;  /* 0x0000694f0a00c986 */ /* 0x0007e2000c101124 */
[----:B------:R-:W-:-:S03]  /*8270*/  ISETP.LT.OR P4, PT, R3, 0x72, !P2 ;  /* 0x000000720300780c */ /* 0x000fc60005781670 */
[----:B------:R3:W-:Y:S01]  /*8280*/  @!P3 STG.E.U8 desc[UR36][R6.64+0x71], R81 ;  /* 0x000071510600b986 */ /* 0x0007e2000c101124 */
[C---:B------:R-:W-:Y:S02]  /*8290*/  ISETP.LT.OR P3, PT, R3.reuse, 0x79, !P1 ;  /* 0x000000790300780c */ /* 0x040fe40004f61670 */
[C---:B------:R-:W-:Y:S01]  /*82a0*/  ISETP.LT.OR P1, PT, R3.reuse, 0x7a, !P1 ;  /* 0x0000007a0300780c */ /* 0x040fe20004f21670 */
[----:B------:R3:W-:Y:S01]  /*82b0*/  @!P5 STG.E.U8 desc[UR36][R6.64+0x70], R13 ;  /* 0x0000700d0600d986 */ /* 0x0007e2000c101124 */
[C---:B------:R-:W-:Y:S02]  /*82c0*/  ISETP.LT.OR P5, PT, R3.reuse, 0x79, !P2 ;  /* 0x000000790300780c */ /* 0x040fe400057a1670 */
[----:B------:R-:W-:Y:S01]  /*82d0*/  ISETP.LT.OR P2, PT, R3, 0x7a, !P2 ;  /* 0x0000007a0300780c */ /* 0x000fe20005741670 */
[-C--:B------:R-:W-:Y:S02]  /*82e0*/  @!P0 IMAD R3, R82, R153.reuse, RZ ;  /* 0x0000009952038224 */ /* 0x080fe400078e02ff */
[----:B------:R-:W-:-:S03]  /*82f0*/  @!P4 IMAD R83, R83, R153, RZ ;  /* 0x000000995353c224 */ /* 0x000fc600078e02ff */
[----:B------:R3:W-:Y:S01]  /*8300*/  @!P0 STG.E.U8 desc[UR36][R10.64+0x70], R3 ;  /* 0x000070030a008986 */ /* 0x0007e2000c101124 */
[-C--:B0-----:R-:W-:Y:S02]  /*8310*/  @!P3 IMAD R5, R84, R153.reuse, RZ ;  /* 0x000000995405b224 */ /* 0x081fe400078e02ff */
[-C--:B------:R-:W-:Y:S01]  /*8320*/  @!P1 IMAD R85, R85, R153.reuse, RZ ;  /* 0x0000009955559224 */ /* 0x080fe200078e02ff */
[----:B------:R3:W-:Y:S01]  /*8330*/  @!P4 STG.E.U8 desc[UR36][R10.64+0x71], R83 ;  /* 0x000071530a00c986 */ /* 0x0007e2000c101124 */
[-C--:B-1----:R-:W-:Y:S02]  /*8340*/  @!P5 IMAD R9, R86, R153.reuse, RZ ;  /* 0x000000995609d224 */ /* 0x082fe400078e02ff */
[----:B------:R-:W-:Y:S01]  /*8350*/  @!P2 IMAD R87, R87, R153, RZ ;  /* 0x000000995757a224 */ /* 0x000fe200078e02ff */
[----:B------:R3:W-:Y:S04]  /*8360*/  @!P3 STG.E.U8 desc[UR36][R6.64+0x78], R5 ;  /* 0x000078050600b986 */ /* 0x0007e8000c101124 */
[----:B------:R3:W-:Y:S04]  /*8370*/  @!P1 STG.E.U8 desc[UR36][R6.64+0x79], R85 ;  /* 0x0000795506009986 */ /* 0x0007e8000c101124 */
[----:B------:R3:W-:Y:S04]  /*8380*/  @!P5 STG.E.U8 desc[UR36][R10.64+0x78], R9 ;  /* 0x000078090a00d986 */ /* 0x0007e8000c101124 */
[----:B------:R3:W-:Y:S02]  /*8390*/  @!P2 STG.E.U8 desc[UR36][R10.64+0x79], R87 ;  /* 0x000079570a00a986 */ /* 0x0007e4000c101124 */
.L_x_286:
[----:B------:R-:W-:Y:S05]  /*83a0*/  BSYNC B0 ;  /* 0x0000000000007941 */ /* 0x000fea0003800000 */
.L_x_28:
[----:B------:R-:W-:Y:S01]  /*83b0*/  ULDC UR4, c[0x0][0xc] ;  /* 0x0000030000047ab9 */ /* 0x000fe20000000800 */
[----:B------:R-:W-:Y:S01]  /*83c0*/  ULDC UR5, c[0x0][0x10] ;  /* 0x0000040000057ab9 */ /* 0x000fe20000000800 */
[----:B---3--:R-:W3:Y:S01]  /*83d0*/  LDC R3, c[0x0][0x14] ;  /* 0x00000500ff037b82 */ /* 0x008ee20000000800 */
[----:B------:R-:W-:Y:S01]  /*83e0*/  UIMAD.WIDE.U32 UR4, UR4, UR5, URZ ;  /* 0x00000005040472a5 */ /* 0x000fe2000f8e003f */
[----:B------:R-:W-:Y:S01]  /*83f0*/  PRMT R0, RZ, 0x7610, R0 ;  /* 0x00007610ff007816 */ /* 0x000fe20000000000 */
[----:B------:R-:W-:Y:S02]  /*8400*/  IMAD.MOV.U32 R23, RZ, RZ, -0x1 ;  /* 0xffffffffff177424 */ /* 0x000fe400078e00ff */
[----:B------:R-:W-:Y:S02]  /*8410*/  IMAD.MOV.U32 R22, RZ, RZ, -0x1 ;  /* 0xffffffffff167424 */ /* 0x000fe400078e00ff */
[----:B---3--:R-:W-:-:S04]  /*8420*/  IMAD.WIDE.U32 R16, R3, UR4, R16 ;  /* 0x0000000403107c25 */ /* 0x008fc8000f8e0010 */
[----:B------:R-:W-:Y:S01]  /*8430*/  IMAD R3, R3, UR5, RZ ;  /* 0x0000000503037c24 */ /* 0x000fe2000f8e02ff */
[----:B------:R-:W-:Y:S02]  /*8440*/  ULDC.64 UR4, c[0x0][0x650] ;  /* 0x0001940000047ab9 */ /* 0x000fe40000000a00 */
[----:B------:R-:W-:Y:S01]  /*8450*/  ISETP.GE.U32.AND P0, PT, R16, UR4, PT ;  /* 0x0000000410007c0c */ /* 0x000fe2000bf06070 */
[----:B------:R-:W-:-:S05]  /*8460*/  IMAD.IADD R17, R17, 0x1, R3 ;  /* 0x0000000111117824 */ /* 0x000fca00078e0203 */
[----:B------:R-:W-:-:S13]  /*8470*/  ISETP.GE.U32.AND.EX P0, PT, R17, UR5, PT, P0 ;  /* 0x0000000511007c0c */ /* 0x000fda000bf06100 */
[----:B------:R-:W-:Y:S05]  /*8480*/  @P0 BRA `(.L_x_287) ;  /* 0x0000000400640947 */ /* 0x000fea0003800000 */
[----:B------:R-:W3:Y:S01]  /*8490*/  S2R R12, SR_CTAID.X ;  /* 0x00000000000c7919 */ /* 0x000ee20000002500 */
[----:B0-----:R-:W0:Y:S01]  /*84a0*/  LDC.64 R10, c[0x0][0x628] ;  /* 0x00018a00ff0a7b82 */ /* 0x001e220000000a00 */
[----:B------:R-:W-:Y:S01]  /*84b0*/  ULDC UR4, c[0x0][0x150] ;  /* 0x0000540000047ab9 */ /* 0x000fe20000000800 */
[----:B------:R-:W-:Y:S01]  /*84c0*/  IMAD.MOV.U32 R8, RZ, RZ, R16 ;  /* 0x000000ffff087224 */ /* 0x000fe200078e0010 */
[----:B------:R-:W0:Y:S01]  /*84d0*/  S2R R23, SR_CTAID.Y ;  /* 0x0000000000177919 */ /* 0x000e220000002600 */
[----:B------:R-:W-:-:S04]  /*84e0*/  IMAD.MOV.U32 R9, RZ, RZ, R17 ;  /* 0x000000ffff097224 */ /* 0x000fc800078e0011 */
[----:B------:R-:W1:Y:S08]  /*84f0*/  LDC R21, c[0x0][0x144] ;  /* 0x00005100ff157b82 */ /* 0x000e700000000800 */
[----:B------:R-:W1:Y:S08]  /*8500*/  LDC R0, c[0x0][0x630] ;  /* 0x00018c00ff007b82 */ /* 0x000e700000000800 */
[----:B------:R-:W1:Y:S01]  /*8510*/  LDC.64 R14, c[0x0][0x620] ;  /* 0x00018800ff0e7b82 */ /* 0x000e620000000a00 */
[----:B0-----:R-:W-:-:S04]  /*8520*/  ISETP.NE.U32.AND P0, PT, R10, RZ, PT ;  /* 0x000000ff0a00720c */ /* 0x001fc80003f05070 */
[----:B------:R-:W-:Y:S02]  /*8530*/  ISETP.NE.AND.EX P0, PT, R11, RZ, PT, P0 ;  /* 0x000000ff0b00720c */ /* 0x000fe40003f05300 */
[----:B---3--:R-:W-:-:S05]  /*8540*/  I2FP.F32.U32 R3, R12 ;  /* 0x0000000c00037245 */ /* 0x008fca0000201000 */
[----:B------:R-:W-:-:S04]  /*8550*/  FMUL R3, R3, UR4 ;  /* 0x0000000403037c20 */ /* 0x000fc80008400000 */
[----:B------:R0:W3:Y:S02]  /*8560*/  F2I.U32.TRUNC.NTZ R20, R3 ;  /* 0x0000000300147305 */ /* 0x0000e4000020f000 */
[----:B------:R-:W-:Y:S05]  /*8570*/  @!P0 BRA `(.L_x_288) ;  /* 0x0000000000288947 */ /* 0x000fea0003800000 */
[----:B0-----:R-:W0:Y:S02]  /*8580*/  LDC R3, c[0x0][0x634] ;  /* 0x00018d00ff037b82 */ /* 0x001e240000000800 */
[----:B0-----:R-:W-:-:S05]  /*8590*/  IADD3 R3, P0, R16, R3, RZ ;  /* 0x0000000310037210 */ /* 0x001fca0007f1e0ff */
[----:B------:R-:W-:-:S04]  /*85a0*/  IMAD.X R13, RZ, RZ, R17, P0 ;  /* 0x000000ffff0d7224 */ /* 0x000fc800000e0611 */
[----:B------:R-:W-:-:S04]  /*85b0*/  IMAD.WIDE.U32 R4, R13, R10, RZ ;  /* 0x0000000a0d047225 */ /* 0x000fc800078e00ff */
[----:B-1----:R-:W-:-:S04]  /*85c0*/  IMAD.WIDE.U32 R6, P0, R3, R11, R4 ;  /* 0x0000000b03067225 */ /* 0x002fc80007800004 */
[----:B------:R-:W-:-:S04]  /*85d0*/  IMAD.WIDE.U32 R4, R3, R10, RZ ;  /* 0x0000000a03047225 */ /* 0x000fc800078e00ff */
[----:B------:R-:W-:Y:S01]  /*85e0*/  IMAD.X R9, RZ, RZ, RZ, P0 ;  /* 0x000000ffff097224 */ /* 0x000fe200000e06ff */
[----:B------:R-:W-:Y:S01]  /*85f0*/  IADD3 RZ, P0, R5, R6, RZ ;  /* 0x0000000605ff7210 */ /* 0x000fe20007f1e0ff */
[----:B------:R-:W-:-:S04]  /*8600*/  IMAD.MOV.U32 R8, RZ, RZ, R7 ;  /* 0x000000ffff087224 */ /* 0x000fc800078e0007 */
[----:B------:R-:W-:-:S08]  /*8610*/  IMAD.WIDE.U32.X R8, R13, R11, R8, P0 ;  /* 0x0000000b0d087225 */ /* 0x000fd000000e0408 */
.L_x_288:
[----:B------:R-:W2:Y:S01]  /*8620*/  LDC.64 R26, c[0x0][0x640] ;  /* 0x00019000ff1a7b82 */ /* 0x000ea20000000a00 */
[-CC-:B-1----:R-:W-:Y:S01]  /*8630*/  SHF.R.U64 R22, R8, R0.reuse, R9.reuse ;  /* 0x0000000008167219 */ /* 0x182fe20000001209 */
[----:B---3--:R-:W-:Y:S01]  /*8640*/  IMAD.MOV R20, RZ, RZ, -R20 ;  /* 0x000000ffff147224 */ /* 0x008fe200078e0a14 */
[----:B------:R-:W-:Y:S01]  /*8650*/  SHF.R.U32.HI R0, RZ, R0, R9 ;  /* 0x00000000ff007219 */ /* 0x000fe20000011609 */
[----:B------:R-:W-:Y:S01]  /*8660*/  ULDC UR4, c[0x0][0x154] ;  /* 0x0000550000047ab9 */ /* 0x000fe20000000800 */
[----:B0-----:R-:W-:Y:S01]  /*8670*/  IADD3 R3, P0, RZ, -R22, RZ ;  /* 0x80000016ff037210 */ /* 0x001fe20007f1e0ff */
[----:B------:R-:W-:Y:S02]  /*8680*/  IMAD R21, R21, R20, R12 ;  /* 0x0000001415157224 */ /* 0x000fe400078e020c */
[----:B------:R-:W0:Y:S01]  /*8690*/  LDC R6, c[0x0][0x618] ;  /* 0x00018600ff067b82 */ /* 0x000e220000000800 */
[----:B------:R-:W-:Y:S02]  /*86a0*/  IMAD.MOV.U32 R7, RZ, RZ, 0x1 ;  /* 0x00000001ff077424 */ /* 0x000fe400078e00ff */
[----:B------:R-:W-:-:S04]  /*86b0*/  IMAD.X R5, RZ, RZ, ~R0, P0 ;  /* 0x000000ffff057224 */ /* 0x000fc800000e0e00 */
[-C--:B------:R-:W-:Y:S01]  /*86c0*/  IMAD R0, R5, R14.reuse, RZ ;  /* 0x0000000e05007224 */ /* 0x080fe200078e02ff */
[----:B------:R-:W1:Y:S01]  /*86d0*/  LDC R8, c[0x0][0x608] ;  /* 0x00018200ff087b82 */ /* 0x000e620000000800 */
[----:B------:R-:W-:-:S04]  /*86e0*/  IMAD.WIDE.U32 R4, R3, R14, R16 ;  /* 0x0000000e03047225 */ /* 0x000fc800078e0010 */
[----:B------:R-:W-:Y:S01]  /*86f0*/  IMAD R3, R3, R15, R0 ;  /* 0x0000000f03037224 */ /* 0x000fe200078e0200 */
[----:B------:R-:W-:Y:S02]  /*8700*/  I2FP.F32.U32 R0, R23 ;  /* 0x0000001700007245 */ /* 0x000fe40000201000 */
[----:B------:R-:W3:Y:S01]  /*8710*/  LDC R24, c[0x0][0x658] ;  /* 0x00019600ff187b82 */ /* 0x000ee20000000800 */
[----:B------:R-:W-:Y:S01]  /*8720*/  IMAD.IADD R3, R5, 0x1, R3 ;  /* 0x0000000105037824 */ /* 0x000fe200078e0203 */
[----:B--2---:R-:W-:Y:S01]  /*8730*/  ISETP.NE.U32.AND P0, PT, R26, RZ, PT ;  /* 0x000000ff1a00720c */ /* 0x004fe20003f05070 */
[----:B------:R-:W-:Y:S01]  /*8740*/  FMUL R0, R0, UR4 ;  /* 0x0000000400007c20 */ /* 0x000fe20008400000 */
[----:B------:R-:W-:Y:S02]  /*8750*/  IMAD.MOV.U32 R5, RZ, RZ, -0x1 ;  /* 0xffffffffff057424 */ /* 0x000fe400078e00ff */
[----:B------:R-:W-:Y:S01]  /*8760*/  ISETP.NE.AND.EX P0, PT, R27, RZ, PT, P0 ;  /* 0x000000ff1b00720c */ /* 0x000fe20003f05300 */
[----:B------:R2:W2:Y:S01]  /*8770*/  F2I.U32.TRUNC.NTZ R13, R0 ;  /* 0x00000000000d7305 */ /* 0x0004a2000020f000 */
[----:B------:R-:W2:Y:S01]  /*8780*/  LDC R20, c[0x0][0x148] ;  /* 0x00005200ff147b82 */ /* 0x000ea20000000800 */
[----:B0-----:R-:W-:-:S02]  /*8790*/  SHF.R.U64 R12, R4, R6, R3 ;  /* 0x00000006040c7219 */ /* 0x001fc40000001203 */
[----:B------:R-:W-:-:S05]  /*87a0*/  SHF.R.U32.HI R3, RZ, R6, R3 ;  /* 0x00000006ff037219 */ /* 0x000fca0000011603 */
[----:B------:R-:W0:Y:S01]  /*87b0*/  LDC R15, c[0x0][0x600] ;  /* 0x00018000ff0f7b82 */ /* 0x000e220000000800 */
[-CC-:B-1----:R-:W-:Y:S02]  /*87c0*/  SHF.R.U64 R10, R12, R8.reuse, R3.reuse ;  /* 0x000000080c0a7219 */ /* 0x182fe40000001203 */
[----:B------:R-:W-:-:S05]  /*87d0*/  SHF.R.U32.HI R3, RZ, R8, R3 ;  /* 0x00000008ff037219 */ /* 0x000fca0000011603 */
[----:B------:R-:W1:Y:S01]  /*87e0*/  LDC R28, c[0x0][0x648] ;  /* 0x00019200ff1c7b82 */ /* 0x000e620000000800 */
[-C--:B---3--:R-:W-:Y:S02]  /*87f0*/  SHF.L.U32 R4, R5, R24.reuse, RZ ;  /* 0x0000001805047219 */ /* 0x088fe400000006ff */
[--C-:B------:R-:W-:Y:S02]  /*8800*/  SHF.R.U64 R14, R10, R24, R3.reuse ;  /* 0x000000180a0e7219 */ /* 0x100fe40000001203 */
[----:B------:R-:W-:Y:S02]  /*8810*/  LOP3.LUT R25, RZ, R4, RZ, 0x33, !PT ;  /* 0x00000004ff197212 */ /* 0x000fe400078e33ff */
[-C--:B------:R-:W-:Y:S01]  /*8820*/  SHF.R.U32.HI R5, RZ, R24.reuse, R3 ;  /* 0x00000018ff057219 */ /* 0x080fe20000011603 */
[----:B------:R-:W3:Y:S01]  /*8830*/  LDC R29, c[0x0][0x638] ;  /* 0x00018e00ff1d7b82 */ /* 0x000ee20000000800 */
[----:B------:R-:W-:Y:S01]  /*8840*/  SHF.L.U32 R152, R7, R24, RZ ;  /* 0x0000001807987219 */ /* 0x000fe200000006ff */
[----:B------:R-:W-:-:S06]  /*8850*/  IMAD.MOV.U32 R4, RZ, RZ, R14 ;  /* 0x000000ffff047224 */ /* 0x000fcc00078e000e */
[----:B------:R-:W0:Y:S01]  /*8860*/  LDC R30, c[0x0][0x610] ;  /* 0x00018400ff1e7b82 */ /* 0x000e220000000800 */
[----:B------:R-:W-:Y:S05]  /*8870*/  @!P0 BRA `(.L_x_289) ;  /* 0x0000000000288947 */ /* 0x000fea0003800000 */
[----:B------:R-:W4:Y:S02]  /*8880*/  LDC R3, c[0x0][0x64c] ;  /* 0x00019300ff037b82 */ /* 0x000f240000000800 */
[----:B----4-:R-:W-:-:S05]  /*8890*/  IADD3 R3, P0, R14, R3, RZ ;  /* 0x000000030e037210 */ /* 0x010fca0007f1e0ff */
        /* <DEDUP_REMOVED lines=8> */
.L_x_289:
[----:B------:R-:W-:Y:S01]  /*8920*/  ISETP.NE.AND P0, PT, R2, 0x1, PT ;  /* 0x000000010200780c */ /* 0x000fe20003f05270 */
[----:B0-----:R-:W-:Y:S01]  /*8930*/  VIADD R7, R15, 0xffffffff ;  /* 0xffffffff0f077836 */ /* 0x001fe20000000000 */
[----:B-12---:R-:W-:Y:S01]  /*8940*/  SHF.R.U64 R0, R4, R28, R5 ;  /* 0x0000001c04007219 */ /* 0x006fe20000001205 */
[----:B------:R-:W-:Y:S01]  /*8950*/  IMAD.MOV R13, RZ, RZ, -R13 ;  /* 0x000000ffff0d7224 */ /* 0x000fe200078e0a0d */
[----:B------:R-:W-:Y:S01]  /*8960*/  LOP3.LUT R5, R10, R25, RZ, 0xc0, !PT ;  /* 0x000000190a057212 */ /* 0x000fe200078ec0ff */
[----:B------:R-:W-:Y:S02]  /*8970*/  IMAD.MOV.U32 R4, RZ, RZ, 0x1 ;  /* 0x00000001ff047424 */ /* 0x000fe400078e00ff */
[----:B------:R-:W-:Y:S02]  /*8980*/  IMAD.MOV R3, RZ, RZ, -R0 ;  /* 0x000000ffff037224 */ /* 0x000fe400078e0a00 */
[----:B------:R-:W-:Y:S01]  /*8990*/  IMAD R152, R152, R0, R5 ;  /* 0x0000000098987224 */ /* 0x000fe200078e0205 */
[----:B------:R-:W-:Y:S01]  /*89a0*/  LOP3.LUT R5, R12, R7, RZ, 0xc0, !PT ;  /* 0x000000070c057212 */ /* 0x000fe200078ec0ff */
[----:B---3--:R-:W-:-:S02]  /*89b0*/  IMAD R0, R3, R29, R14 ;  /* 0x0000001d03007224 */ /* 0x008fc400078e020e */
[----:B------:R-:W-:Y:S02]  /*89c0*/  @P0 IMAD R21, R20, R13, R23 ;  /* 0x0000000d14150224 */ /* 0x000fe400078e0217 */
[----:B------:R-:W-:Y:S01]  /*89d0*/  IMAD R3, R0, R15, R5 ;  /* 0x0000000f00037224 */ /* 0x000fe200078e0205 */
[----:B------:R-:W-:Y:S01]  /*89e0*/  PRMT R0, R4, 0x7610, R0 ;  /* 0x0000761004007816 */ /* 0x000fe20000000000 */
[----:B------:R-:W-:-:S05]  /*89f0*/  IMAD R152, R152, R30, R21 ;  /* 0x0000001e98987224 */ /* 0x000fca00078e0215 */
[----:B------:R-:W-:Y:S02]  /*8a00*/  SEL R23, R3, R152, !P0 ;  /* 0x0000009803177207 */ /* 0x000fe40004000000 */
[----:B------:R-:W-:-:S07]  /*8a10*/  SEL R152, R152, R3, !P0 ;  /* 0x0000000398987207 */ /* 0x000fce0004000000 */
.L_x_287:
[----:B------:R-:W-:-:S13]  /*8a20*/  LOP3.LUT P0, RZ, R0, 0xff, RZ, 0xc0, !PT ;  /* 0x000000ff00ff7812 */ /* 0x000fda000780c0ff */
[----:B------:R-:W-:Y:S05]  /*8a30*/  @P0 BRA `(.L_x_290) ;  /* 0xffffff84003c0947 */ /* 0x000fea000383ffff */
[----:B------:R-:W-:Y:S05]  /*8a40*/  EXIT ;  /* 0x000000000000794d */ /* 0x000fea0003800000 */
.L_x_3:
[----:B0-----:R-:W-:Y:S01]  /*8a50*/  ULDC.64 UR4, c[0x0][0x650] ;  /* 0x0001940000047ab9 */ /* 0x001fe20000000a00 */
        /* <DEDUP_REMOVED lines=25> */
.L_x_292:
[--C-:B------:R-:W-:Y:S01]  /*8bf0*/  SHF.R.U64 R12, R10, R14, R11.reuse ;  /* 0x0000000e0a0c7219 */ /* 0x100fe2000000120b */
[----:B------:R-:W0:Y:S01]  /*8c00*/  LDC R22, c[0x0][0x618] ;  /* 0x00018600ff167b82 */ /* 0x000e220000000800 */
[----:B------:R-:W-:Y:S01]  /*8c10*/  I2FP.F32.U32 R6, R4 ;  /* 0x0000000400067245 */ /* 0x000fe20000201000 */
[----:B------:R-:W-:Y:S01]  /*8c20*/  ULDC UR4, c[0x0][0x150] ;  /* 0x0000540000047ab9 */ /* 0x000fe20000000800 */
[----:B------:R-:W-:Y:S02]  /*8c30*/  SHF.R.U32.HI R5, RZ, R14, R11 ;  /* 0x0000000eff057219 */ /* 0x000fe4000001160b */
[----:B------:R-:W-:Y:S01]  /*8c40*/  IADD3 R9, P0, RZ, -R12, RZ ;  /* 0x8000000cff097210 */ /* 0x000fe20007f1e0ff */
[----:B------:R-:W-:Y:S01]  /*8c50*/  FMUL R11, R6, UR4 ;  /* 0x00000004060b7c20 */ /* 0x000fe20008400000 */
[----:B------:R-:W-:Y:S01]  /*8c60*/  ULDC UR4, c[0x0][0x154] ;  /* 0x0000550000047ab9 */ /* 0x000fe20000000800 */
[----:B------:R-:W1:Y:S02]  /*8c70*/  LDC.64 R24, c[0x0][0x640] ;  /* 0x00019000ff187b82 */ /* 0x000e640000000a00 */
[----:B------:R-:W-:-:S02]  /*8c80*/  IMAD.X R5, RZ, RZ, ~R5, P0 ;  /* 0x000000ffff057224 */ /* 0x000fc400000e0e05 */
[----:B------:R-:W2:Y:S01]  /*8c90*/  F2I.U32.TRUNC.NTZ R11, R11 ;  /* 0x0000000b000b7305 */ /* 0x000ea2000020f000 */
[----:B------:R-:W-:-:S03]  /*8ca0*/  IMAD.WIDE.U32 R6, R9, R20, R16 ;  /* 0x0000001409067225 */ /* 0x000fc600078e0010 */
[----:B------:R-:W3:Y:S01]  /*8cb0*/  LDC R13, c[0x0][0x144] ;  /* 0x00005100ff0d7b82 */ /* 0x000ee20000000800 */
[----:B------:R-:W-:-:S04]  /*8cc0*/  IMAD R8, R5, R20, RZ ;  /* 0x0000001405087224 */ /* 0x000fc800078e02ff */
[----:B------:R-:W-:Y:S02]  /*8cd0*/  IMAD R5, R9, R21, R8 ;  /* 0x0000001509057224 */ /* 0x000fe400078e0208 */
[----:B------:R-:W-:Y:S01]  /*8ce0*/  IMAD.MOV.U32 R8, RZ, RZ, -0x1 ;  /* 0xffffffffff087424 */ /* 0x000fe200078e00ff */
[----:B------:R-:W4:Y:S01]  /*8cf0*/  LDC R14, c[0x0][0x608] ;  /* 0x00018200ff0e7b82 */ /* 0x000f220000000800 */
[----:B------:R-:W-:Y:S01]  /*8d00*/  IMAD.IADD R5, R7, 0x1, R5 ;  /* 0x0000000107057824 */ /* 0x000fe200078e0205 */
[----:B------:R-:W-:-:S04]  /*8d10*/  I2FP.F32.U32 R7, R3 ;  /* 0x0000000300077245 */ /* 0x000fc80000201000 */
[-C--:B0-----:R-:W-:Y:S01]  /*8d20*/  SHF.R.U64 R10, R6, R22.reuse, R5 ;  /* 0x00000016060a7219 */ /* 0x081fe20000001205 */
[----:B--2---:R-:W-:Y:S01]  /*8d30*/  IMAD.MOV R6, RZ, RZ, -R11 ;  /* 0x000000ffff067224 */ /* 0x004fe200078e0a0b */
[----:B------:R-:W0:Y:S01]  /*8d40*/  LDC R9, c[0x0][0x658] ;  /* 0x00019600ff097b82 */ /* 0x000e220000000800 */
[----:B-1----:R-:W-:Y:S01]  /*8d50*/  ISETP.NE.U32.AND P0, PT, R24, RZ, PT ;  /* 0x000000ff1800720c */ /* 0x002fe20003f05070 */
[----:B------:R-:W-:Y:S01]  /*8d60*/  FMUL R7, R7, UR4 ;  /* 0x0000000407077c20 */ /* 0x000fe20008400000 */
[----:B------:R-:W-:Y:S02]  /*8d70*/  SHF.R.U32.HI R5, RZ, R22, R5 ;  /* 0x00000016ff057219 */ /* 0x000fe40000011605 */
[----:B------:R-:W-:-:S03]  /*8d80*/  ISETP.NE.AND.EX P0, PT, R25, RZ, PT, P0 ;  /* 0x000000ff1900720c */ /* 0x000fc60003f05300 */
[----:B------:R-:W1:Y:S01]  /*8d90*/  LDC R20, c[0x0][0x148] ;  /* 0x00005200ff147b82 */ /* 0x000e620000000800 */
[----:B---3--:R-:W-:Y:S02]  /*8da0*/  IMAD R23, R13, R6, R4 ;  /* 0x000000060d177224 */ /* 0x008fe400078e0204 */
[----:B------:R-:W-:-:S05]  /*8db0*/  IMAD.MOV.U32 R6, RZ, RZ, 0x1 ;  /* 0x00000001ff067424 */ /* 0x000fca00078e00ff */
[----:B------:R-:W2:Y:S01]  /*8dc0*/  LDC R21, c[0x0][0x600] ;  /* 0x00018000ff157b82 */ /* 0x000ea20000000800 */
[-CC-:B----4-:R-:W-:Y:S02]  /*8dd0*/  SHF.R.U64 R13, R10, R14.reuse, R5.reuse ;  /* 0x0000000e0a0d7219 */ /* 0x190fe40000001205 */
[----:B------:R-:W-:Y:S02]  /*8de0*/  SHF.R.U32.HI R4, RZ, R14, R5 ;  /* 0x0000000eff047219 */ /* 0x000fe40000011605 */
[----:B------:R3:W4:Y:S03]  /*8df0*/  F2I.U32.TRUNC.NTZ R14, R7 ;  /* 0x00000007000e7305 */ /* 0x000726000020f000 */
[----:B------:R-:W1:Y:S01]  /*8e00*/  LDC R26, c[0x0][0x648] ;  /* 0x00019200ff1a7b82 */ /* 0x000e620000000800 */
[-C--:B0-----:R-:W-:Y:S02]  /*8e10*/  SHF.R.U64 R15, R13, R9.reuse, R4 ;  /* 0x000000090d0f7219 */ /* 0x081fe40000001204 */
[----:B------:R-:W-:-:S02]  /*8e20*/  SHF.L.U32 R8, R8, R9, RZ ;  /* 0x0000000908087219 */ /* 0x000fc400000006ff */
[-C--:B------:R-:W-:Y:S01]  /*8e30*/  SHF.R.U32.HI R5, RZ, R9.reuse, R4 ;  /* 0x00000009ff057219 */ /* 0x080fe20000011604 */
[----:B------:R-:W-:Y:S01]  /*8e40*/  IMAD.MOV.U32 R4, RZ, RZ, R15 ;  /* 0x000000ffff047224 */ /* 0x000fe200078e000f */
[----:B------:R-:W-:Y:S01]  /*8e50*/  SHF.L.U32 R22, R6, R9, RZ ;  /* 0x0000000906167219 */ /* 0x000fe200000006ff */
[----:B------:R-:W0:Y:S01]  /*8e60*/  LDC R27, c[0x0][0x638] ;  /* 0x00018e00ff1b7b82 */ /* 0x000e220000000800 */
[----:B------:R-:W-:-:S07]  /*8e70*/  LOP3.LUT R28, RZ, R8, RZ, 0x33, !PT ;  /* 0x00000008ff1c7212 */ /* 0x000fce00078e33ff */
        /* <DEDUP_REMOVED lines=12> */
.L_x_293:
[----:B------:R-:W-:Y:S01]  /*8f40*/  ISETP.NE.AND P0, PT, R2, 0x1, PT ;  /* 0x000000010200780c */ /* 0x000fe20003f05270 */
[----:B--2---:R-:W-:Y:S01]  /*8f50*/  VIADD R7, R21, 0xffffffff ;  /* 0xffffffff15077836 */ /* 0x004fe20000000000 */
[----:B-1----:R-:W-:Y:S01]  /*8f60*/  SHF.R.U64 R5, R4, R26, R5 ;  /* 0x0000001a04057219 */ /* 0x002fe20000001205 */
[----:B------:R-:W-:Y:S01]  /*8f70*/  IMAD.MOV R14, RZ, RZ, -R14 ;  /* 0x000000ffff0e7224 */ /* 0x000fe200078e0a0e */
[----:B------:R-:W-:Y:S01]  /*8f80*/  LOP3.LUT R4, R13, R28, RZ, 0xc0, !PT ;  /* 0x0000001c0d047212 */ /* 0x000fe200078ec0ff */
[----:B------:R-:W-:Y:S01]  /*8f90*/  IMAD.MOV.U32 R8, RZ, RZ, R12 ;  /* 0x000000ffff087224 */ /* 0x000fe200078e000c */
[----:B------:R-:W-:Y:S01]  /*8fa0*/  LOP3.LUT R10, R10, R7, RZ, 0xc0, !PT ;  /* 0x000000070a0a7212 */ /* 0x000fe200078ec0ff */
[----:B------:R-:W-:Y:S02]  /*8fb0*/  IMAD.MOV R6, RZ, RZ, -R5 ;  /* 0x000000ffff067224 */ /* 0x000fe400078e0a05 */
[----:B------:R-:W-:-:S04]  /*8fc0*/  IMAD R4, R22, R5, R4 ;  /* 0x0000000516047224 */ /* 0x000fc800078e0204 */
[----:B------:R-:W-:Y:S02]  /*8fd0*/  @P0 IMAD R23, R20, R14, R3 ;  /* 0x0000000e14170224 */ /* 0x000fe400078e0203 */
[----:B0-----:R-:W-:Y:S02]  /*8fe0*/  IMAD R3, R6, R27, R15 ;  /* 0x0000001b06037224 */ /* 0x001fe400078e020f */
[----:B------:R-:W-:Y:S02]  /*8ff0*/  IMAD R7, R4, R29, R23 ;  /* 0x0000001d04077224 */ /* 0x000fe400078e0217 */
[----:B------:R-:W-:Y:S02]  /*9000*/  IMAD R4, R3, R21, R10 ;  /* 0x0000001503047224 */ /* 0x000fe400078e020a */
[----:B------:R-:W-:-:S03]  /*9010*/  IMAD.MOV.U32 R6, RZ, RZ, 0x1 ;  /* 0x00000001ff067424 */ /* 0x000fc600078e00ff */
[----:B------:R-:W-:Y:S02]  /*9020*/  SEL R9, R4, R7, !P0 ;  /* 0x0000000704097207 */ /* 0x000fe40004000000 */
[----:B------:R-:W-:-:S07]  /*9030*/  SEL R7, R7, R4, !P0 ;  /* 0x0000000407077207 */ /* 0x000fce0004000000 */
.L_x_291:
[----:B------:R-:W-:-:S08]  /*9040*/  NOP ;  /* 0x0000000000007918 */ /* 0x000fd00000000000 */
[----:B------:R-:W0:-:S00]  /*9050*/  USETMAXREG.DEALLOC.CTAPOOL 0x28 ;  /* 0x00000028000079c8 */ /* 0x000e0000080e0500 */
[----:B0-----:R-:W-:-:S13]  /*9060*/  ISETP.NE.AND P0, PT, R0, RZ, PT ;  /* 0x000000ff0000720c */ /* 0x001fda0003f05270 */
[----:B------:R-:W-:Y:S05]  /*9070*/  @P0 EXIT ;  /* 0x000000000000094d */ /* 0x000fea0003800000 */
[----:B------:R-:W-:Y:S01]  /*9080*/  LOP3.LUT P0, RZ, R6, 0xff, RZ, 0xc0, !PT ;  /* 0x000000ff06ff7812 */ /* 0x000fe2000780c0ff */
[----:B------:R-:W-:Y:S02]  /*9090*/  IMAD.MOV.U32 R3, RZ, RZ, 0x1 ;  /* 0x00000001ff037424 */ /* 0x000fe400078e00ff */
[----:B------:R-:W-:-:S10]  /*90a0*/  IMAD.MOV.U32 R0, RZ, RZ, RZ ;  /* 0x000000ffff007224 */ /* 0x000fd400078e00ff */
[----:B------:R-:W-:Y:S05]  /*90b0*/  @!P0 BRA `(.L_x_294) ;  /* 0x0000000c00348947 */ /* 0x000fea0003800000 */
[----:B------:R-:W0:Y:S01]  /*90c0*/  LDC R0, c[0x0][0x28c] ;  /* 0x0000a300ff007b82 */ /* 0x000e220000000800 */
[----:B------:R-:W-:Y:S01]  /*90d0*/  ULDC UR5, c[0x0][0x600] ;  /* 0x0001800000057ab9 */ /* 0x000fe20000000800 */
[----:B------:R-:W-:Y:S01]  /*90e0*/  ULDC UR4, c[0x0][0xc] ;  /* 0x0000030000047ab9 */ /* 0x000fe20000000800 */
[----:B------:R-:W-:Y:S01]  /*90f0*/  UIADD3 UR16, UR5, -0x1, URZ ;  /* 0xffffffff05107890 */ /* 0x000fe2000fffe03f */
[C---:B------:R-:W-:Y:S01]  /*9100*/  LOP3.LUT P2, RZ, R18.reuse, 0x7f, RZ, 0xc0, !PT ;  /* 0x0000007f12ff7812 */ /* 0x040fe2000784c0ff */
[----:B------:R-:W-:Y:S01]  /*9110*/  ULDC UR6, c[0x0][0x658] ;  /* 0x0001960000067ab9 */ /* 0x000fe20000000800 */
[----:B------:R-:W-:Y:S01]  /*9120*/  ULDC UR5, c[0x0][0x10] ;  /* 0x0000040000057ab9 */ /* 0x000fe20000000800 */
[----:B------:R-:W-:Y:S01]  /*9130*/  UMOV UR7, 0xffffffff ;  /* 0xffffffff00077882 */ /* 0x000fe20000000000 */
[----:B------:R-:W-:Y:S01]  /*9140*/  UMOV UR8, 0x1 ;  /* 0x0000000100087882 */ /* 0x000fe20000000000 */
[----:B------:R-:W-:Y:S01]  /*9150*/  UIMAD.WIDE.U32 UR4, UR4, UR5, URZ ;  /* 0x00000005040472a5 */ /* 0x000fe2000f8e003f */
[----:B------:R-:W-:Y:S01]  /*9160*/  LOP3.LUT P0, RZ, R18, 0x1f, RZ, 0xc0, !PT ;  /* 0x0000001f12ff7812 */ /* 0x000fe2000780c0ff */
[----:B------:R-:W-:Y:S01]  /*9170*/  USHF.L.U32 UR7, UR7, UR6, URZ ;  /* 0x0000000607077299 */ /* 0x000fe2000800063f */
[----:B------:R-:W-:Y:S01]  /*9180*/  BSSY B0, `(.L_x_294) ;  /* 0x00000c0000007945 */ /* 0x000fe20003800000 */
[----:B------:R-:W-:Y:S01]  /*9190*/  USHF.L.U32 UR18, UR8, UR6, URZ ;  /* 0x0000000608127299 */ /* 0x000fe2000800063f */
[----:B------:R-:W-:Y:S01]  /*91a0*/  IMAD.MOV.U32 R11, RZ, RZ, 0x1 ;  /* 0x00000001ff0b7424 */ /* 0x000fe200078e00ff */
[----:B------:R-:W-:Y:S01]  /*91b0*/  LOP3.LUT R18, R19, 0x2, RZ, 0xfc, !PT ;  /* 0x0000000213127812 */ /* 0x000fe200078efcff */
[----:B------:R-:W-:Y:S01]  /*91c0*/  ULDC UR6, c[0x0][0x14] ;  /* 0x0000050000067ab9 */ /* 0x000fe20000000800 */
[----:B------:R-:W-:Y:S01]  /*91d0*/  PLOP3.LUT P0, PT, P0, P2, PT, 0x8a, 0x0 ;  /* 0x000000000000781c */ /* 0x000fe20000705172 */
[----:B------:R-:W-:-:S02]  /*91e0*/  UIMAD.WIDE.U32 UR20, UR4, UR6, URZ ;  /* 0x00000006041472a5 */ /* 0x000fc4000f8e003f */
[----:B------:R-:W-:Y:S02]  /*91f0*/  UIMAD UR13, UR5, UR6, URZ ;  /* 0x00000006050d72a4 */ /* 0x000fe4000f8e023f */
[----:B------:R-:W-:Y:S01]  /*9200*/  ULOP3.LUT UR17, URZ, UR7, URZ, 0x33, !UPT ;  /* 0x000000073f117292 */ /* 0x000fe2000f8e333f */
[----:B0-----:R-:W-:Y:S01]  /*9210*/  VIADD R0, R0, 0x7f ;  /* 0x0000007f00007836 */ /* 0x001fe20000000000 */
[----:B------:R-:W-:Y:S01]  /*9220*/  UIADD3 UR13, UR21, UR13, URZ ;  /* 0x0000000d150d7290 */ /* 0x000fe2000fffe03f */
[----:B------:R-:W-:-:S03]  /*9230*/  ULDC.64 UR22, c[0x0][0x198] ;  /* 0x0000660000167ab9 */ /* 0x000fc60000000a00 */
[----:B------:R-:W-:-:S04]  /*9240*/  SHF.R.S32.HI R3, RZ, 0x1f, R0 ;  /* 0x0000001fff037819 */ /* 0x000fc80000011400 */
[----:B------:R-:W-:Y:S01]  /*9250*/  LEA.HI R3, R3, R0, RZ, 0x7 ;  /* 0x0000000003037211 */ /* 0x000fe200078f38ff */
[----:B------:R-:W-:-:S03]  /*9260*/  IMAD.MOV.U32 R0, RZ, RZ, RZ ;  /* 0x000000ffff007224 */ /* 0x000fc600078e00ff */
[----:B------:R-:W-:Y:S01]  /*9270*/  SHF.R.S32.HI R13, RZ, 0x7, R3 ;  /* 0x00000007ff0d7819 */ /* 0x000fe20000011403 */
[----:B------:R-:W-:-:S04]  /*9280*/  IMAD.MOV.U32 R3, RZ, RZ, 0x1 ;  /* 0x00000001ff037424 */ /* 0x000fc800078e00ff */
[----:B------:R-:W-:-:S07]  /*9290*/  VIADD R10, R13, 0x1 ;  /* 0x000000010d0a7836 */ /* 0x000fce0000000000 */
.L_x_306:
[----:B------:R-:W-:-:S03]  /*92a0*/  UMOV UR4, 0xffffffff ;  /* 0xffffffff00047882 */ /* 0x000fc60000000000 */
[----:B------:R-:W-:Y:S05]  /*92b0*/  BRA.DIV UR4, `(.L_x_295) ;  /* 0x0000000e049c7947 */ /* 0x000fea000b800000 */
[----:B------:R-:W-:-:S13]  /*92c0*/  ELECT P6, URZ, PT ;  /* 0x00000000003f782f */ /* 0x000fda00038c0000 */
.L_x_317:
[----:B------:R-:W0:Y:S01]  /*92d0*/  LDC R4, c[0x0][0x28c] ;  /* 0x0000a300ff047b82 */ /* 0x000e220000000800 */
[----:B------:R-:W-:Y:S01]  /*92e0*/  BSSY B1, `(.L_x_296) ;  /* 0x0000037000017945 */ /* 0x000fe20003800000 */
[----:B0-----:R-:W-:-:S13]  /*92f0*/  ISETP.LT.OR P6, PT, R4, 0x1, !P6 ;  /* 0x000000010400780c */ /* 0x001fda00077c1670 */
[----:B------:R-:W-:Y:S05]  /*9300*/  @P6 BRA `(.L_x_297) ;  /* 0x0000000000d06947 */ /* 0x000fea0003800000 */
[----:B------:R-:W-:Y:S02]  /*9310*/  IMAD.SHL.U32 R14, R9, 0x80, RZ ;  /* 0x00000080090e7824 */ /* 0x000fe400078e00ff */
[----:B------:R-:W-:Y:S02]  /*9320*/  IMAD.SHL.U32 R15, R7, 0x100, RZ ;  /* 0x00000100070f7824 */ /* 0x000fe400078e00ff */
[----:B------:R-:W-:Y:S02]  /*9330*/  IMAD.MOV.U32 R20, RZ, RZ, RZ ;  /* 0x000000ffff147224 */ /* 0x000fe400078e00ff */
[----:B------:R-:W-:Y:S02]  /*9340*/  IMAD.MOV.U32 R4, RZ, RZ, R10 ;  /* 0x000000ffff047224 */ /* 0x000fe400078e000a */
[----:B------:R-:W-:Y:S02]  /*9350*/  IMAD.MOV.U32 R5, RZ, RZ, R3 ;  /* 0x000000ffff057224 */ /* 0x000fe400078e0003 */
[----:B------:R-:W-:-:S07]  /*9360*/  IMAD.MOV.U32 R6, RZ, RZ, R0 ;  /* 0x000000ffff067224 */ /* 0x000fce00078e0000 */
.L_x_301:
[----:B------:R-:W0:Y:S01]  /*9370*/  S2R R12, SR_CgaCtaId ;  /* 0x00000000000c7919 */ /* 0x000e220000008800 */
[----:B------:R-:W-:Y:S01]  /*9380*/  MOV R7, 0x400 ;  /* 0x0000040000077802 */ /* 0x000fe20000000f00 */
[----:B------:R-:W1:Y:S03]  /*9390*/  @!P2 LDC R9, c[0x0][0x500] ;  /* 0x00014000ff09ab82 */ /* 0x000e660000000800 */
[----:B0-----:R-:W-:Y:S02]  /*93a0*/  LEA R21, R12, R7, 0x18 ;  /* 0x000000070c157211 */ /* 0x001fe400078ec0ff */
[----:B------:R-:W-:-:S03]  /*93b0*/  SHF.L.U32 R7, R5, 0x1f, RZ ;  /* 0x0000001f05077819 */ /* 0x000fc600000006ff */
[----:B------:R-:W-:-:S04]  /*93c0*/  IMAD R12, R6, 0x8, R21 ;  /* 0x00000008060c7824 */ /* 0x000fc800078e0215 */
[----:B------:R-:W0:Y:S02]  /*93d0*/  SYNCS.PHASECHK.TRANS64.TRYWAIT P1, [R12+URZ+0x20], R7 ;  /* 0x000020070c0075a7 */ /* 0x000e24000802017f */
[----:B01----:R-:W-:Y:S05]  /*93e0*/  @!P1 BRA `(.L_x_298) ;  /* 0x0000000c00709947 */ /* 0x003fea0003800000 */
.L_x_318:
[----:B0-----:R-:W-:Y:S01]  /*93f0*/  PRMT R7, R18, 0x9910, RZ ;  /* 0x0000991012077816 */ /* 0x001fe200000000ff */
[----:B------:R0:W-:Y:S03]  /*9400*/  @!P2 SYNCS.ARRIVE.TRANS64 RZ, [R12+URZ], R9 ;  /* 0x000000090cffa9a7 */ /* 0x0001e6000800003f */
[----:B------:R-:W-:-:S13]  /*9410*/  ISETP.NE.AND P1, PT, R7, 0x2, PT ;  /* 0x000000020700780c */ /* 0x000fda0003f25270 */
[----:B0-----:R-:W-:Y:S05]  /*9420*/  @P1 BRA `(.L_x_299) ;  /* 0x0000000000041947 */ /* 0x001fea0003800000 */
[----:B------:R-:W-:Y:S01]  /*9430*/  BPT.TRAP 0x1 ;  /* 0x000000040000795c */ /* 0x000fe20000300000 */
.L_x_299:
[----:B------:R-:W-:Y:S05]  /*9440*/  @P0 BRA `(.L_x_300) ;  /* 0x0000000000040947 */ /* 0x000fea0003800000 */
[----:B------:R-:W-:Y:S01]  /*9450*/  BPT.TRAP 0x1 ;  /* 0x000000040000795c */ /* 0x000fe20000300000 */
.L_x_300:
[--C-:B------:R-:W-:Y:S01]  /*9460*/  IMAD R7, R6, 0x8000, R21.reuse ;  /* 0x0000800006077824 */ /* 0x100fe200078e0215 */
[----:B------:R-:W-:Y:S01]  /*9470*/  R2UR UR9, R12 ;  /* 0x000000000c0972ca */ /* 0x000fe200000e0000 */
[----:B------:R-:W-:Y:S01]  /*9480*/  IMAD R21, R6, 0x4000, R21 ;  /* 0x0000400006157824 */ /* 0x000fe200078e0215 */
[----:B------:R-:W-:Y:S01]  /*9490*/  UIADD3 UR4, UP0, UR22, 0xf0, URZ ;  /* 0x000000f016047890 */ /* 0x000fe2000ff1e03f */
[----:B------:R-:W-:Y:S01]  /*94a0*/  VIADD R4, R4, 0xffffffff ;  /* 0xffffffff04047836 */ /* 0x000fe20000000000 */
[----:B------:R-:W-:Y:S01]  /*94b0*/  R2UR UR5, R7 ;  /* 0x00000000070572ca */ /* 0x000fe200000e0000 */
[----:B------:R-:W-:Y:S01]  /*94c0*/  UIADD3 UR24, UP1, UR22, 0x1f0, URZ ;  /* 0x000001f016187890 */ /* 0x000fe2000ff3e03f */
[----:B------:R-:W-:Y:S01]  /*94d0*/  R2UR UR8, R21 ;  /* 0x00000000150872ca */ /* 0x000fe200000e0000 */
[----:B------:R-:W-:Y:S01]  /*94e0*/  VIADD R6, R6, 0x1 ;  /* 0x0000000106067836 */ /* 0x000fe20000000000 */
[----:B------:R-:W-:Y:S01]  /*94f0*/  R2UR UR11, R15 ;  /* 0x000000000f0b72ca */ /* 0x000fe200000e0000 */
[----:B------:R-:W-:Y:S01]  /*9500*/  UIADD3.X UR25, URZ, UR23, URZ, UP1, !UPT ;  /* 0x000000173f197290 */ /* 0x000fe20008ffe43f */
[----:B------:R-:W-:Y:S01]  /*9510*/  R2UR UR10, R20 ;  /* 0x00000000140a72ca */ /* 0x000fe200000e0000 */
[----:B------:R-:W-:Y:S01]  /*9520*/  UMOV UR6, 0x0 ;  /* 0x0000000000067882 */ /* 0x000fe20000000000 */
[----:B------:R-:W-:Y:S01]  /*9530*/  R2UR UR12, R8 ;  /* 0x00000000080c72ca */ /* 0x000fe200000e0000 */
[----:B------:R-:W-:Y:S01]  /*9540*/  UMOV UR7, 0x10000000 ;  /* 0x1000000000077882 */ /* 0x000fe20000000000 */
[----:B------:R-:W-:Y:S01]  /*9550*/  R2UR UR19, R14 ;  /* 0x000000000e1372ca */ /* 0x000fe200000e0000 */
[----:B------:R-:W-:Y:S01]  /*9560*/  VIADD R20, R20, 0x80 ;  /* 0x0000008014147836 */ /* 0x000fe20000000000 */
[----:B------:R-:W-:Y:S01]  /*9570*/  ISETP.GT.AND P3, PT, R4, 0x1, PT ;  /* 0x000000010400780c */ /* 0x000fe20003f64270 */
[----:B------:R-:W-:Y:S01]  /*9580*/  UIADD3 UR14, UR5, 0x100, URZ ;  /* 0x00000100050e7890 */ /* 0x000fe2000fffe03f */
[----:B------:R-:W-:Y:S01]  /*9590*/  ISETP.NE.AND P1, PT, R6, 0x4, PT ;  /* 0x000000040600780c */ /* 0x000fe20003f25270 */
[----:B------:R-:W-:-:S02]  /*95a0*/  UIADD3.X UR5, URZ, UR23, URZ, UP0, !UPT ;  /* 0x000000173f057290 */ /* 0x000fc400087fe43f */
[----:B------:R-:W-:Y:S01]  /*95b0*/  UIADD3 UR15, UR8, 0x20100, URZ ;  /* 0x00020100080f7890 */ /* 0x000fe2000fffe03f */
[----:B------:R-:W-:Y:S02]  /*95c0*/  SEL R12, RZ, 0x1, P1 ;  /* 0x00000001ff0c7807 */ /* 0x000fe40000800000 */
[----:B------:R-:W-:Y:S01]  /*95d0*/  UMOV UR8, UR14 ;  /* 0x0000000e00087c82 */ /* 0x000fe20008000000 */
[----:B------:R-:W-:Y:S02]  /*95e0*/  SEL R6, R6, RZ, P1 ;  /* 0x000000ff06067207 */ /* 0x000fe40000800000 */
[----:B------:R-:W-:Y:S01]  /*95f0*/  LOP3.LUT R5, R5, R12, RZ, 0x3c, !PT ;  /* 0x0000000c05057212 */ /* 0x000fe200078e3cff */
[----:B------:R0:W-:Y:S02]  /*9600*/  UTMALDG.3D [UR8], [UR4], desc[UR6] ;  /* 0x00000608040075b4 */ /* 0x0001e40008011000 */
[----:B0-----:R-:W-:Y:S01]  /*9610*/  UMOV UR8, UR15 ;  /* 0x0000000f00087c82 */ /* 0x001fe20008000000 */
[----:B------:R-:W-:-:S02]  /*9620*/  UMOV UR11, UR19 ;  /* 0x00000013000b7c82 */ /* 0x000fc40008000000 */
[----:B------:R0:W-:Y:S02]  /*9630*/  UTMALDG.3D [UR8], [UR24], desc[UR6] ;  /* 0x00000608180075b4 */ /* 0x0001e40008011000 */
[----:B0-----:R-:W-:Y:S05]  /*9640*/  @P3 BRA `(.L_x_301) ;  /* 0xfffffffc00483947 */ /* 0x001fea000383ffff */
.L_x_297:
[----:B------:R-:W-:Y:S05]  /*9650*/  BSYNC B1 ;  /* 0x0000000000017941 */ /* 0x000fea0003800000 */
.L_x_296:
[----:B------:R-:W-:Y:S01]  /*9660*/  LOP3.LUT P3, RZ, R11, 0xff, RZ, 0xc0, !PT ;  /* 0x000000ff0bff7812 */ /* 0x000fe2000786c0ff */
[----:B------:R-:W-:Y:S01]  /*9670*/  IMAD.IADD R0, R13, 0x1, R0 ;  /* 0x000000010d007824 */ /* 0x000fe200078e0200 */
[----:B------:R-:W-:Y:S01]  /*9680*/  IADD3 R16, P4, R16, UR20, RZ ;  /* 0x0000001410107c10 */ /* 0x000fe2000ff9e0ff */
[----:B------:R-:W-:Y:S01]  /*9690*/  ULDC.64 UR4, c[0x0][0x650] ;  /* 0x0001940000047ab9 */ /* 0x000fe20000000a00 */
[----:B------:R-:W-:Y:S01]  /*96a0*/  BSSY B1, `(.L_x_302) ;  /* 0x000006b000017945 */ /* 0x000fe20003800000 */
[----:B------:R-:W-:Y:S01]  /*96b0*/  IMAD.MOV.U32 R7, RZ, RZ, -0x1 ;  /* 0xffffffffff077424 */ /* 0x000fe200078e00ff */
[----:B------:R-:W-:Y:S01]  /*96c0*/  SHF.R.U32.HI R4, RZ, 0x2, R0 ;  /* 0x00000002ff047819 */ /* 0x000fe20000011600 */
[----:B------:R-:W-:Y:S01]  /*96d0*/  IMAD.MOV.U32 R9, RZ, RZ, -0x1 ;  /* 0xffffffffff097424 */ /* 0x000fe200078e00ff */
[----:B------:R-:W-:Y:S01]  /*96e0*/  ISETP.GT.U32.AND P1, PT, R0, 0x3, PT ;  /* 0x000000030000780c */ /* 0x000fe20003f24070 */
[----:B------:R-:W-:Y:S01]  /*96f0*/  IMAD.MOV.U32 R8, RZ, RZ, -0x1 ;  /* 0xffffffffff087424 */ /* 0x000fe200078e00ff */
[----:B------:R-:W-:-:S02]  /*9700*/  LOP3.LUT R4, R4, 0x1, RZ, 0xc0, !PT ;  /* 0x0000000104047812 */ /* 0x000fc400078ec0ff */
[----:B------:R-:W-:Y:S01]  /*9710*/  ISETP.LT.U32.AND P1, PT, R13, 0x4, P1 ;  /* 0x000000040d00780c */ /* 0x000fe20000f21070 */
[----:B------:R-:W0:Y:S01]  /*9720*/  @P3 S2R R6, SR_CgaCtaId ;  /* 0x0000000000063919 */ /* 0x000e220000008800 */
[----:B------:R-:W-:Y:S02]  /*9730*/  @P3 MOV R5, 0x400 ;  /* 0x0000040000053802 */ /* 0x000fe40000000f00 */
[----:B------:R-:W-:Y:S02]  /*9740*/  IADD3.X R17, R17, UR13, RZ, P4, !PT ;  /* 0x0000000d11117c10 */ /* 0x000fe4000a7fe4ff */
[----:B------:R-:W-:Y:S02]  /*9750*/  ISETP.GE.U32.AND P4, PT, R16, UR4, PT ;  /* 0x0000000410007c0c */ /* 0x000fe4000bf86070 */
[----:B------:R-:W-:Y:S02]  /*9760*/  LOP3.LUT R0, R0, 0x3, RZ, 0xc0, !PT ;  /* 0x0000000300007812 */ /* 0x000fe400078ec0ff */
[----:B------:R-:W-:-:S02]  /*9770*/  PRMT R11, RZ, 0x7610, R11 ;  /* 0x00007610ff0b7816 */ /* 0x000fc4000000000b */
[----:B0-----:R-:W-:-:S04]  /*9780*/  @P3 LEA R5, R6, R5, 0x18 ;  /* 0x0000000506053211 */ /* 0x001fc800078ec0ff */
[----:B------:R0:W-:Y:S01]  /*9790*/  @P3 SYNCS.ARRIVE.TRANS64.A1T0 RZ, [R5+URZ+0x58], RZ ;  /* 0x000058ff05ff39a7 */ /* 0x0001e2000810003f */
[----:B------:R-:W-:Y:S02]  /*97a0*/  ISETP.NE.U32.AND P3, PT, R4, 0x1, PT ;  /* 0x000000010400780c */ /* 0x000fe40003f65070 */
[----:B------:R-:W-:Y:S02]  /*97b0*/  SEL R4, RZ, 0x1, !P1 ;  /* 0x00000001ff047807 */ /* 0x000fe40004800000 */
[----:B------:R-:W-:Y:S02]  /*97c0*/  ISETP.GE.U32.AND.EX P1, PT, R17, UR5, PT, P4 ;  /* 0x0000000511007c0c */ /* 0x000fe4000bf26140 */
[----:B------:R-:W-:-:S04]  /*97d0*/  ISETP.GT.U32.AND P3, PT, R13, 0x3, !P3 ;  /* 0x000000030d00780c */ /* 0x000fc80005f64070 */
[----:B0-----:R-:W-:-:S04]  /*97e0*/  SEL R5, RZ, 0x1, !P3 ;  /* 0x00000001ff057807 */ /* 0x001fc80005800000 */
[--C-:B------:R-:W-:Y:S02]  /*97f0*/  LOP3.LUT R3, R5, R3, R4.reuse, 0x96, !PT ;  /* 0x0000000305037212 */ /* 0x100fe400078e9604 */
[----:B------:R-:W-:Y:S01]  /*9800*/  PRMT R4, RZ, 0x7610, R4 ;  /* 0x00007610ff047816 */ /* 0x000fe20000000004 */
[----:B------:R-:W-:Y:S06]  /*9810*/  @P1 BRA `(.L_x_303) ;  /* 0x00000004004c1947 */ /* 0x000fec0003800000 */
[----:B------:R-:W-:Y:S01]  /*9820*/  ULDC.64 UR4, c[0x0][0x628] ;  /* 0x00018a0000047ab9 */ /* 0x000fe20000000a00 */
[----:B------:R-:W0:Y:S01]  /*9830*/  S2R R14, SR_CTAID.X ;  /* 0x00000000000e7919 */ /* 0x000e220000002500 */
[----:B------:R-:W-:Y:S01]  /*9840*/  ISETP.NE.U32.AND P1, PT, RZ, UR4, PT ;  /* 0x00000004ff007c0c */ /* 0x000fe2000bf25070 */
[----:B------:R-:W-:Y:S01]  /*9850*/  ULDC UR7, c[0x0][0x630] ;  /* 0x00018c0000077ab9 */ /* 0x000fe20000000800 */
[----:B------:R-:W-:Y:S01]  /*9860*/  IMAD.MOV.U32 R4, RZ, RZ, R16 ;  /* 0x000000ffff047224 */ /* 0x000fe200078e0010 */
[----:B------:R-:W1:Y:S01]  /*9870*/  S2R R12, SR_CTAID.Y ;  /* 0x00000000000c7919 */ /* 0x000e620000002600 */
[----:B------:R-:W-:Y:S01]  /*9880*/  ISETP.NE.AND.EX P1, PT, RZ, UR5, PT, P1 ;  /* 0x00000005ff007c0c */ /* 0x000fe2000bf25310 */
[----:B------:R-:W-:-:S12]  /*9890*/  IMAD.MOV.U32 R5, RZ, RZ, R17 ;  /* 0x000000ffff057224 */ /* 0x000fd800078e0011 */
[----:B------:R-:W-:Y:S05]  /*98a0*/  @!P1 BRA `(.L_x_304) ;  /* 0x0000000000289947 */ /* 0x000fea0003800000 */
[----:B------:R-:W-:Y:S02]  /*98b0*/  ULDC UR6, c[0x0][0x634] ;  /* 0x00018d0000067ab9 */ /* 0x000fe40000000800 */
[----:B------:R-:W-:-:S05]  /*98c0*/  IADD3 R9, P1, R16, UR6, RZ ;  /* 0x0000000610097c10 */ /* 0x000fca000ff3e0ff */
[----:B------:R-:W-:-:S04]  /*98d0*/  IMAD.X R15, RZ, RZ, R17, P1 ;  /* 0x000000ffff0f7224 */ /* 0x000fc800008e0611 */
[----:B------:R-:W-:-:S04]  /*98e0*/  IMAD.WIDE.U32 R6, R15, UR4, RZ ;  /* 0x000000040f067c25 */ /* 0x000fc8000f8e00ff */
[----:B------:R-:W-:-:S04]  /*98f0*/  IMAD.WIDE.U32 R6, P1, R9, UR5, R6 ;  /* 0x0000000509067c25 */ /* 0x000fc8000f820006 */
[----:B------:R-:W-:-:S04]  /*9900*/  IMAD.WIDE.U32 R8, R9, UR4, RZ ;  /* 0x0000000409087c25 */ /* 0x000fc8000f8e00ff */
[----:B------:R-:W-:Y:S01]  /*9910*/  IMAD.X R5, RZ, RZ, RZ, P1 ;  /* 0x000000ffff057224 */ /* 0x000fe200008e06ff */
[----:B------:R-:W-:Y:S01]  /*9920*/  IADD3 RZ, P1, R9, R6, RZ ;  /* 0x0000000609ff7210 */ /* 0x000fe20007f3e0ff */
[----:B------:R-:W-:-:S04]  /*9930*/  IMAD.MOV.U32 R4, RZ, RZ, R7 ;  /* 0x000000ffff047224 */ /* 0x000fc800078e0007 */
[----:B------:R-:W-:-:S08]  /*9940*/  IMAD.WIDE.U32.X R4, R15, UR5, R4, P1 ;  /* 0x000000050f047c25 */ /* 0x000fd000088e0404 */
.L_x_304:
[--C-:B------:R-:W-:Y:S01]  /*9950*/  SHF.R.U64 R8, R4, UR7, R5.reuse ;  /* 0x0000000704087c19 */ /* 0x100fe20008001205 */
[----:B------:R-:W-:Y:S01]  /*9960*/  ULDC.64 UR4, c[0x0][0x620] ;  /* 0x0001880000047ab9 */ /* 0x000fe20000000a00 */
[----:B------:R-:W-:Y:S01]  /*9970*/  SHF.R.U32.HI R4, RZ, UR7, R5 ;  /* 0x00000007ff047c19 */ /* 0x000fe20008011605 */
[----:B------:R-:W2:Y:S01]  /*9980*/  LDC R25, c[0x0][0x144] ;  /* 0x00005100ff197b82 */ /* 0x000ea20000000800 */
[----:B------:R-:W-:Y:S01]  /*9990*/  IADD3 R7, P1, RZ, -R8, RZ ;  /* 0x80000008ff077210 */ /* 0x000fe20007f3e0ff */
[----:B------:R-:W-:Y:S01]  /*99a0*/  ULDC.64 UR8, c[0x0][0x640] ;  /* 0x0001900000087ab9 */ /* 0x000fe20000000a00 */
[----:B0-----:R-:W-:Y:S01]  /*99b0*/  I2FP.F32.U32 R9, R14 ;  /* 0x0000000e00097245 */ /* 0x001fe20000201000 */
[----:B------:R-:W-:Y:S02]  /*99c0*/  ULDC UR6, c[0x0][0x608] ;  /* 0x0001820000067ab9 */ /* 0x000fe40000000800 */
[----:B------:R-:W-:Y:S01]  /*99d0*/  IMAD.X R4, RZ, RZ, ~R4, P1 ;  /* 0x000000ffff047224 */ /* 0x000fe200008e0e04 */
[----:B------:R-:W-:Y:S01]  /*99e0*/  ISETP.NE.U32.AND P1, PT, RZ, UR8, PT ;  /* 0x00000008ff007c0c */ /* 0x000fe2000bf25070 */
[----:B------:R-:W0:Y:S02]  /*99f0*/  LDC R21, c[0x0][0x148] ;  /* 0x00005200ff157b82 */ /* 0x000e240000000800 */
[----:B------:R-:W-:Y:S01]  /*9a00*/  IMAD R6, R4, UR4, RZ ;  /* 0x0000000404067c24 */ /* 0x000fe2000f8e02ff */
[----:B------:R-:W-:Y:S01]  /*9a10*/  ISETP.NE.AND.EX P1, PT, RZ, UR9, PT, P1 ;  /* 0x00000009ff007c0c */ /* 0x000fe2000bf25310 */
[----:B------:R-:W-:Y:S01]  /*9a20*/  IMAD.WIDE.U32 R4, R7, UR4, R16 ;  /* 0x0000000407047c25 */ /* 0x000fe2000f8e0010 */
[----:B------:R-:W-:-:S03]  /*9a30*/  ULDC UR4, c[0x0][0x150] ;  /* 0x0000540000047ab9 */ /* 0x000fc60000000800 */
[----:B------:R-:W-:Y:S02]  /*9a40*/  IMAD R7, R7, UR5, R6 ;  /* 0x0000000507077c24 */ /* 0x000fe4000f8e0206 */
[----:B------:R-:W-:Y:S01]  /*9a50*/  FMUL R6, R9, UR4 ;  /* 0x0000000409067c20 */ /* 0x000fe20008400000 */
[----:B------:R-:W-:Y:S01]  /*9a60*/  ULDC UR4, c[0x0][0x618] ;  /* 0x0001860000047ab9 */ /* 0x000fe20000000800 */
[----:B------:R-:W-:Y:S01]  /*9a70*/  ULDC UR5, c[0x0][0x154] ;  /* 0x0000550000057ab9 */ /* 0x000fe20000000800 */
[----:B------:R-:W-:-:S03]  /*9a80*/  IMAD.IADD R5, R5, 0x1, R7 ;  /* 0x0000000105057824 */ /* 0x000fc600078e0207 */
[----:B------:R-:W3:Y:S02]  /*9a90*/  F2I.U32.TRUNC.NTZ R6, R6 ;  /* 0x0000000600067305 */ /* 0x000ee4000020f000 */
[----:B------:R-:W-:Y:S02]  /*9aa0*/  SHF.R.U64 R9, R4, UR4, R5 ;  /* 0x0000000404097c19 */ /* 0x000fe40008001205 */
[----:B-1----:R-:W-:-:S05]  /*9ab0*/  I2FP.F32.U32 R4, R12 ;  /* 0x0000000c00047245 */ /* 0x002fca0000201000 */
[----:B------:R-:W-:Y:S01]  /*9ac0*/  FMUL R22, R4, UR5 ;  /* 0x0000000504167c20 */ /* 0x000fe20008400000 */
[----:B------:R-:W-:Y:S01]  /*9ad0*/  SHF.R.U32.HI R4, RZ, UR4, R5 ;  /* 0x00000004ff047c19 */ /* 0x000fe20008011605 */
[----:B------:R-:W-:-:S03]  /*9ae0*/  ULDC UR4, c[0x0][0x658] ;  /* 0x0001960000047ab9 */ /* 0x000fc60000000800 */
[--C-:B------:R-:W-:Y:S01]  /*9af0*/  SHF.R.U64 R20, R9, UR6, R4.reuse ;  /* 0x0000000609147c19 */ /* 0x100fe20008001204 */
[----:B------:R-:W1:Y:S01]  /*9b00*/  F2I.U32.TRUNC.NTZ R22, R22 ;  /* 0x0000001600167305 */ /* 0x000e62000020f000 */
[----:B------:R-:W-:Y:S01]  /*9b10*/  SHF.R.U32.HI R5, RZ, UR6, R4 ;  /* 0x00000006ff057c19 */ /* 0x000fe20008011604 */
[----:B---3--:R-:W-:-:S03]  /*9b20*/  IMAD.MOV R6, RZ, RZ, -R6 ;  /* 0x000000ffff067224 */ /* 0x008fc600078e0a06 */
[--C-:B------:R-:W-:Y:S01]  /*9b30*/  SHF.R.U64 R15, R20, UR4, R5.reuse ;  /* 0x00000004140f7c19 */ /* 0x100fe20008001205 */
[----:B--2---:R-:W-:Y:S01]  /*9b40*/  IMAD R14, R25, R6, R14 ;  /* 0x00000006190e7224 */ /* 0x004fe200078e020e */
[----:B------:R-:W-:-:S03]  /*9b50*/  SHF.R.U32.HI R23, RZ, UR4, R5 ;  /* 0x00000004ff177c19 */ /* 0x000fc60008011605 */
[----:B------:R-:W-:Y:S02]  /*9b60*/  IMAD.MOV.U32 R4, RZ, RZ, R15 ;  /* 0x000000ffff047224 */ /* 0x000fe400078e000f */
[----:B------:R-:W-:Y:S01]  /*9b70*/  IMAD.MOV.U32 R5, RZ, RZ, R23 ;  /* 0x000000ffff057224 */ /* 0x000fe200078e0017 */
[----:B-1----:R-:W-:Y:S06]  /*9b80*/  @!P1 BRA `(.L_x_305) ;  /* 0x0000000000289947 */ /* 0x002fec0003800000 */
[----:B------:R-:W-:Y:S02]  /*9b90*/  ULDC UR4, c[0x0][0x64c] ;  /* 0x0001930000047ab9 */ /* 0x000fe40000000800 */
[----:B------:R-:W-:-:S05]  /*9ba0*/  IADD3 R5, P1, R15, UR4, RZ ;  /* 0x000000040f057c10 */ /* 0x000fca000ff3e0ff */
[----:B------:R-:W-:-:S04]  /*9bb0*/  IMAD.X R23, RZ, RZ, R23, P1 ;  /* 0x000000ffff177224 */ /* 0x000fc800008e0617 */
[----:B------:R-:W-:-:S04]  /*9bc0*/  IMAD.WIDE.U32 R6, R23, UR8, RZ ;  /* 0x0000000817067c25 */ /* 0x000fc8000f8e00ff */
[----:B------:R-:W-:-:S04]  /*9bd0*/  IMAD.WIDE.U32 R6, P1, R5, UR9, R6 ;  /* 0x0000000905067c25 */ /* 0x000fc8000f820006 */
[----:B------:R-:W-:-:S04]  /*9be0*/  IMAD.WIDE.U32 R4, R5, UR8, RZ ;  /* 0x0000000805047c25 */ /* 0x000fc8000f8e00ff */
[----:B------:R-:W-:Y:S01]  /*9bf0*/  IMAD.MOV.U32 R4, RZ, RZ, R7 ;  /* 0x000000ffff047224 */ /* 0x000fe200078e0007 */
[----:B------:R-:W-:Y:S01]  /*9c00*/  IADD3 RZ, P3, R5, R6, RZ ;  /* 0x0000000605ff7210 */ /* 0x000fe20007f7e0ff */
[----:B------:R-:W-:-:S04]  /*9c10*/  IMAD.X R5, RZ, RZ, RZ, P1 ;  /* 0x000000ffff057224 */ /* 0x000fc800008e06ff */
[----:B------:R-:W-:-:S08]  /*9c20*/  IMAD.WIDE.U32.X R4, R23, UR9, R4, P3 ;  /* 0x0000000917047c25 */ /* 0x000fd000098e0404 */
.L_x_305:
[----:B------:R-:W-:Y:S01]  /*9c30*/  ISETP.NE.AND P1, PT, R2, 0x1, PT ;  /* 0x000000010200780c */ /* 0x000fe20003f25270 */
[----:B------:R-:W-:Y:S01]  /*9c40*/  ULDC UR4, c[0x0][0x648] ;  /* 0x0001920000047ab9 */ /* 0x000fe20000000800 */
[----:B------:R-:W-:Y:S01]  /*9c50*/  LOP3.LUT R20, R20, UR17, RZ, 0xc0, !PT ;  /* 0x0000001114147c12 */ /* 0x000fe2000f8ec0ff */
[----:B------:R-:W-:Y:S01]  /*9c60*/  IMAD.MOV R22, RZ, RZ, -R22 ;  /* 0x000000ffff167224 */ /* 0x000fe200078e0a16 */
[----:B------:R-:W-:Y:S01]  /*9c70*/  SHF.R.U64 R5, R4, UR4, R5 ;  /* 0x0000000404057c19 */ /* 0x000fe20008001205 */
[----:B------:R-:W-:Y:S01]  /*9c80*/  ULDC UR4, c[0x0][0x638] ;  /* 0x00018e0000047ab9 */ /* 0x000fe20000000800 */
[----:B------:R-:W-:Y:S01]  /*9c90*/  LOP3.LUT R6, R9, UR16, RZ, 0xc0, !PT ;  /* 0x0000001009067c12 */ /* 0x000fe2000f8ec0ff */
[----:B------:R-:W-:Y:S02]  /*9ca0*/  ULDC UR5, c[0x0][0x610] ;  /* 0x0001840000057ab9 */ /* 0x000fe40000000800 */
[----:B------:R-:W-:Y:S02]  /*9cb0*/  IMAD.MOV R4, RZ, RZ, -R5 ;  /* 0x000000ffff047224 */ /* 0x000fe400078e0a05 */
[----:B------:R-:W-:-:S02]  /*9cc0*/  IMAD R5, R5, UR18, R20 ;  /* 0x0000001205057c24 */ /* 0x000fc4000f8e0214 */
[----:B0-----:R-:W-:Y:S02]  /*9cd0*/  @P1 IMAD R14, R21, R22, R12 ;  /* 0x00000016150e1224 */ /* 0x001fe400078e020c */
[----:B------:R-:W-:Y:S01]  /*9ce0*/  IMAD R15, R4, UR4, R15 ;  /* 0x00000004040f7c24 */ /* 0x000fe2000f8e020f */
[----:B------:R-:W-:Y:S01]  /*9cf0*/  ULDC UR4, c[0x0][0x600] ;  /* 0x0001800000047ab9 */ /* 0x000fe20000000800 */
[----:B------:R-:W-:Y:S02]  /*9d00*/  IMAD R14, R5, UR5, R14 ;  /* 0x00000005050e7c24 */ /* 0x000fe4000f8e020e */
[----:B------:R-:W-:Y:S02]  /*9d10*/  IMAD R15, R15, UR4, R6 ;  /* 0x000000040f0f7c24 */ /* 0x000fe4000f8e0206 */
[----:B------:R-:W-:-:S03]  /*9d20*/  IMAD.MOV.U32 R4, RZ, RZ, 0x1 ;  /* 0x00000001ff047424 */ /* 0x000fc600078e00ff */
[----:B------:R-:W-:Y:S02]  /*9d30*/  SEL R9, R15, R14, !P1 ;  /* 0x0000000e0f097207 */ /* 0x000fe40004800000 */
[----:B------:R-:W-:-:S07]  /*9d40*/  SEL R7, R14, R15, !P1 ;  /* 0x0000000f0e077207 */ /* 0x000fce0004800000 */
.L_x_303:
[----:B------:R-:W-:Y:S05]  /*9d50*/  BSYNC B1 ;  /* 0x0000000000017941 */ /* 0x000fea0003800000 */
.L_x_302:
[----:B------:R-:W-:-:S13]  /*9d60*/  LOP3.LUT P1, RZ, R4, 0xff, RZ, 0xc0, !PT ;  /* 0x000000ff04ff7812 */ /* 0x000fda000782c0ff */
[----:B------:R-:W-:Y:S05]  /*9d70*/  @P1 BRA `(.L_x_306) ;  /* 0xfffffff400481947 */ /* 0x000fea000383ffff */
[----:B------:R-:W-:Y:S05]  /*9d80*/  BSYNC B0 ;  /* 0x0000000000007941 */ /* 0x000fea0003800000 */
.L_x_294:
[----:B------:R-:W-:-:S03]  /*9d90*/  UMOV UR4, 0xffffffff ;  /* 0xffffffff00047882 */ /* 0x000fc60000000000 */
[----:B------:R-:W-:Y:S05]  /*9da0*/  BRA.DIV UR4, `(.L_x_307) ;  /* 0x0000000604147947 */ /* 0x000fea000b800000 */
[----:B------:R-:W-:-:S13]  /*9db0*/  ELECT P6, URZ, PT ;  /* 0x00000000003f782f */ /* 0x000fda00038c0000 */
.L_x_321:
[----:B------:R-:W-:Y:S04]  /*9dc0*/  BSSY B0, `(.L_x_308) ;  /* 0x000002b000007945 */ /* 0x000fe80003800000 */
[----:B------:R-:W-:Y:S05]  /*9dd0*/  @!P6 BRA `(.L_x_309) ;  /* 0x0000000000a4e947 */ /* 0x000fea0003800000 */
[----:B------:R-:W-:-:S04]  /*9de0*/  LOP3.LUT R19, R19, 0x2, RZ, 0xfc, !PT ;  /* 0x0000000213137812 */ /* 0x000fc800078efcff */
[----:B------:R-:W-:-:S13]  /*9df0*/  ISETP.NE.AND P0, PT, R19, 0x3, PT ;  /* 0x000000031300780c */ /* 0x000fda0003f05270 */
[----:B------:R-:W-:Y:S05]  /*9e00*/  @!P0 BRA `(.L_x_310) ;  /* 0x0000000000048947 */ /* 0x000fea0003800000 */
[----:B------:R-:W-:Y:S01]  /*9e10*/  BPT.TRAP 0x1 ;  /* 0x000000040000795c */ /* 0x000fe20000300000 */
.L_x_310:
[----:B------:R-:W0:Y:S01]  /*9e20*/  S2R R5, SR_CgaCtaId ;  /* 0x0000000000057919 */ /* 0x000e220000008800 */
[----:B------:R-:W-:Y:S02]  /*9e30*/  MOV R2, 0x400 ;  /* 0x0000040000027802 */ /* 0x000fe40000000f00 */
[----:B------:R-:W-:Y:S02]  /*9e40*/  SHF.L.U32 R4, R3, 0x1f, RZ ;  /* 0x0000001f03047819 */ /* 0x000fe400000006ff */
[----:B0-----:R-:W-:-:S05]  /*9e50*/  LEA R5, R5, R2, 0x18 ;  /* 0x0000000205057211 */ /* 0x001fca00078ec0ff */
[----:B------:R-:W-:-:S04]  /*9e60*/  VIADD R5, R5, 0x20 ;  /* 0x0000002005057836 */ /* 0x000fc80000000000 */
[C---:B------:R-:W-:Y:S02]  /*9e70*/  IMAD R7, R0.reuse, 0x8, R5 ;  /* 0x0000000800077824 */ /* 0x040fe400078e0205 */
[----:B------:R-:W-:Y:S02]  /*9e80*/  VIADD R0, R0, 0x1 ;  /* 0x0000000100007836 */ /* 0x000fe40000000000 */
[----:B------:R-:W0:Y:S03]  /*9e90*/  SYNCS.PHASECHK.TRANS64.TRYWAIT P0, [R7+URZ], R4 ;  /* 0x00000004070075a7 */ /* 0x000e26000800017f */
[----:B------:R-:W-:-:S04]  /*9ea0*/  ISETP.NE.AND P1, PT, R0, 0x4, PT ;  /* 0x000000040000780c */ /* 0x000fc80003f25270 */
[----:B------:R-:W-:Y:S02]  /*9eb0*/  SEL R2, RZ, 0x1, P1 ;  /* 0x00000001ff027807 */ /* 0x000fe40000800000 */
[----:B------:R-:W-:Y:S02]  /*9ec0*/  SEL R0, R0, RZ, P1 ;  /* 0x000000ff00007207 */ /* 0x000fe40000800000 */
[----:B------:R-:W-:-:S03]  /*9ed0*/  LOP3.LUT R9, R3, R2, RZ, 0x3c, !PT ;  /* 0x0000000203097212 */ /* 0x000fc600078e3cff */
[----:B------:R-:W-:Y:S01]  /*9ee0*/  IMAD R6, R0, 0x8, R5 ;  /* 0x0000000800067824 */ /* 0x000fe200078e0205 */
[----:B------:R-:W-:Y:S01]  /*9ef0*/  SHF.L.U32 R3, R9, 0x1f, RZ ;  /* 0x0000001f09037819 */ /* 0x000fe200000006ff */
[----:B0-----:R-:W-:Y:S06]  /*9f00*/  @!P0 BRA `(.L_x_311) ;  /* 0x0000000000dc8947 */ /* 0x001fec0003800000 */
.L_x_322:
[----:B------:R-:W1:Y:S01]  /*9f10*/  SYNCS.PHASECHK.TRANS64.TRYWAIT P0, [R6+URZ], R3 ;  /* 0x00000003060075a7 */ /* 0x000e62000800017f */
[----:B------:R-:W-:-:S05]  /*9f20*/  VIADD R0, R0, 0x1 ;  /* 0x0000000100007836 */ /* 0x000fca0000000000 */
[----:B------:R-:W-:-:S04]  /*9f30*/  ISETP.NE.AND P1, PT, R0, 0x4, PT ;  /* 0x000000040000780c */ /* 0x000fc80003f25270 */
[----:B------:R-:W-:Y:S02]  /*9f40*/  SEL R2, RZ, 0x1, P1 ;  /* 0x00000001ff027807 */ /* 0x000fe40000800000 */
[----:B------:R-:W-:Y:S02]  /*9f50*/  SEL R0, R0, RZ, P1 ;  /* 0x000000ff00007207 */ /* 0x000fe40000800000 */
[----:B------:R-:W-:-:S03]  /*9f60*/  LOP3.LUT R9, R9, R2, RZ, 0x3c, !PT ;  /* 0x0000000209097212 */ /* 0x000fc600078e3cff */
[----:B0-----:R-:W-:Y:S01]  /*9f70*/  IMAD R7, R0, 0x8, R5 ;  /* 0x0000000800077824 */ /* 0x001fe200078e0205 */
[----:B------:R-:W-:Y:S01]  /*9f80*/  SHF.L.U32 R4, R9, 0x1f, RZ ;  /* 0x0000001f09047819 */ /* 0x000fe200000006ff */
[----:B-1----:R-:W-:Y:S06]  /*9f90*/  @!P0 BRA `(.L_x_312) ;  /* 0x0000000000cc8947 */ /* 0x002fec0003800000 */
.L_x_323:
[----:B------:R-:W1:Y:S01]  /*9fa0*/  SYNCS.PHASECHK.TRANS64.TRYWAIT P0, [R7+URZ], R4 ;  /* 0x00000004070075a7 */ /* 0x000e62000800017f */
[----:B------:R-:W-:-:S05]  /*9fb0*/  VIADD R0, R0, 0x1 ;  /* 0x0000000100007836 */ /* 0x000fca0000000000 */
[----:B------:R-:W-:-:S04]  /*9fc0*/  ISETP.NE.AND P1, PT, R0, 0x4, PT ;  /* 0x000000040000780c */ /* 0x000fc80003f25270 */
[----:B------:R-:W-:Y:S02]  /*9fd0*/  SEL R2, RZ, 0x1, P1 ;  /* 0x00000001ff027807 */ /* 0x000fe40000800000 */
[----:B------:R-:W-:Y:S02]  /*9fe0*/  SEL R0, R0, RZ, P1 ;  /* 0x000000ff00007207 */ /* 0x000fe40000800000 */
[----:B------:R-:W-:Y:S01]  /*9ff0*/  LOP3.LUT R2, R9, R2, RZ, 0x3c, !PT ;  /* 0x0000000209027212 */ /* 0x000fe200078e3cff */
[----:B-1----:R-:W-:Y:S06]  /*a000*/  @!P0 BRA `(.L_x_313) ;  /* 0x0000000000c48947 */ /* 0x002fec0003800000 */
.L_x_324:
[----:B------:R-:W-:Y:S01]  /*a010*/  IMAD R5, R0, 0x8, R5 ;  /* 0x0000000800057824 */ /* 0x000fe200078e0205 */
[----:B------:R-:W-:-:S07]  /*a020*/  SHF.L.U32 R0, R2, 0x1f, RZ ;  /* 0x0000001f02007819 */ /* 0x000fce00000006ff */
.L_x_314:
[----:B--2---:R2:W3:Y:S02]  /*a030*/  SYNCS.PHASECHK.TRANS64.TRYWAIT P0, [R5+URZ], R0 ;  /* 0x00000000050075a7 */ /* 0x0044e4000800017f */
[----:B---3--:R-:W-:Y:S05]  /*a040*/  @!P0 NANOSLEEP.SYNCS 0x989680 ;  /* 0x009896800000895d */ /* 0x008fea0003900000 */
[----:B------:R-:W3:Y:S02]  /*a050*/  @!P0 SYNCS.PHASECHK.TRANS64 P0, [R5+URZ], R0 ;  /* 0x00000000050085a7 */ /* 0x000ee4000800007f */
[----:B---3--:R-:W-:Y:S05]  /*a060*/  @!P0 BRA `(.L_x_314) ;  /* 0xfffffffc00f08947 */ /* 0x008fea000383ffff */
.L_x_309:
[----:B------:R-:W-:Y:S05]  /*a070*/  BSYNC B0 ;  /* 0x0000000000007941 */ /* 0x000fea0003800000 */
.L_x_308:
[----:B------:R-:W-:Y:S05]  /*a080*/  EXIT ;  /* 0x000000000000794d */ /* 0x000fea0003800000 */
.L_x_17:
[----:B----4-:R4:W0:Y:S02]  /*a090*/  SYNCS.PHASECHK.TRANS64.TRYWAIT P1, [R3+URZ], R0 ;  /* 0x00000000030075a7 */ /* 0x010824000802017f */
[----:B0-----:R-:W-:Y:S05]  /*a0a0*/  @!P1 NANOSLEEP.SYNCS 0x989680 ;  /* 0x009896800000995d */ /* 0x001fea0003900000 */
[----:B------:R-:W0:Y:S02]  /*a0b0*/  @!P1 SYNCS.PHASECHK.TRANS64 P1, [R3+URZ], R0 ;  /* 0x00000000030095a7 */ /* 0x000e24000802007f */
[----:B0-----:R-:W-:Y:S05]  /*a0c0*/  @!P1 BRA `(.L_x_17) ;  /* 0xfffffffc00f09947 */ /* 0x001fea000383ffff */
[----:B------:R-:W-:Y:S05]  /*a0d0*/  BRA `(.L_x_16) ;  /* 0xffffff7000647947 */ /* 0x000fea000383ffff */
.L_x_22:
[----:B-1----:R1:W3:Y:S02]  /*a0e0*/  SYNCS.PHASECHK.TRANS64.TRYWAIT P1, [R5+URZ], R4 ;  /* 0x00000004050075a7 */ /* 0x0022e4000802017f */
[----:B---3--:R-:W-:Y:S05]  /*a0f0*/  @!P1 NANOSLEEP.SYNCS 0x989680 ;  /* 0x009896800000995d */ /* 0x008fea0003900000 */
[----:B------:R-:W3:Y:S02]  /*a100*/  @!P1 SYNCS.PHASECHK.TRANS64 P1, [R5+URZ], R4 ;  /* 0x00000004050095a7 */ /* 0x000ee4000802007f */
[----:B---3--:R-:W-:Y:S05]  /*a110*/  @!P1 BRA `(.L_x_22) ;  /* 0xfffffffc00f09947 */ /* 0x008fea000383ffff */
[----:B------:R-:W-:Y:S05]  /*a120*/  BRA `(.L_x_21) ;  /* 0xffffff7400a07947 */ /* 0x000fea000383ffff */
.L_x_295:
[----:B------:R-:W-:Y:S01]  /*a130*/  BSSY B1, `(.L_x_315) ;  /* 0x0000006000017945 */ /* 0x000fe20003800000 */
[----:B------:R-:W-:-:S07]  /*a140*/  IMAD.MOV.U32 R15, RZ, RZ, -0x1 ;  /* 0xffffffffff0f7424 */ /* 0x000fce00078e00ff */
[----:B------:R-:W-:Y:S05]  /*a150*/  WARPSYNC.COLLECTIVE R15, `(.L_x_316) ;  /* 0x000000000f0c7348 */ /* 0x000fea0003c00000 */
[----:B------:R-:W-:Y:S02]  /*a160*/  ELECT P6, UR62, PT ;  /* 0x00000000003e782f */ /* 0x000fe400038c0000 */
[----:B------:R-:W-:Y:S01]  /*a170*/  MOV R14, UR62 ;  /* 0x0000003e000e7c02 */ /* 0x000fe20008000f00 */
[----:B------:R-:W-:Y:S10]  /*a180*/  ENDCOLLECTIVE ;  /* 0x000000000000791b */ /* 0x000ff40003800000 */
.L_x_316:
[----:B------:R-:W-:Y:S05]  /*a190*/  BSYNC B1 ;  /* 0x0000000000017941 */ /* 0x000fea0003800000 */
.L_x_315:
[----:B------:R-:W-:Y:S05]  /*a1a0*/  BRA `(.L_x_317) ;  /* 0xfffffff000487947 */ /* 0x000fea000383ffff */
.L_x_298:
[----:B0-----:R0:W1:Y:S02]  /*a1b0*/  SYNCS.PHASECHK.TRANS64.TRYWAIT P1, [R12+URZ+0x20], R7 ;  /* 0x000020070c0075a7 */ /* 0x001064000802017f */
[----:B-1----:R-:W-:Y:S05]  /*a1c0*/  @!P1 NANOSLEEP.SYNCS 0x989680 ;  /* 0x009896800000995d */ /* 0x002fea0003900000 */
[----:B------:R-:W1:Y:S02]  /*a1d0*/  @!P1 SYNCS.PHASECHK.TRANS64 P1, [R12+URZ+0x20], R7 ;  /* 0x000020070c0095a7 */ /* 0x000e64000802007f */
[----:B-1----:R-:W-:Y:S05]  /*a1e0*/  @!P1 BRA `(.L_x_298) ;  /* 0xfffffffc00f09947 */ /* 0x002fea000383ffff */
[----:B------:R-:W-:Y:S05]  /*a1f0*/  BRA `(.L_x_318) ;  /* 0xfffffff0007c7947 */ /* 0x000fea000383ffff */
.L_x_307:
[----:B------:R-:W-:Y:S01]  /*a200*/  BSSY B0, `(.L_x_319) ;  /* 0x0000006000007945 */ /* 0x000fe20003800000 */
[----:B------:R-:W-:-:S07]  /*a210*/  IMAD.MOV.U32 R15, RZ, RZ, -0x1 ;  /* 0xffffffffff0f7424 */ /* 0x000fce00078e00ff */
[----:B------:R-:W-:Y:S05]  /*a220*/  WARPSYNC.COLLECTIVE R15, `(.L_x_320) ;  /* 0x000000000f0c7348 */ /* 0x000fea0003c00000 */
[----:B------:R-:W-:Y:S02]  /*a230*/  ELECT P6, UR62, PT ;  /* 0x00000000003e782f */ /* 0x000fe400038c0000 */
[----:B------:R-:W-:Y:S01]  /*a240*/  MOV R14, UR62 ;  /* 0x0000003e000e7c02 */ /* 0x000fe20008000f00 */
[----:B------:R-:W-:Y:S10]  /*a250*/  ENDCOLLECTIVE ;  /* 0x000000000000791b */ /* 0x000ff40003800000 */
.L_x_320:
[----:B------:R-:W-:Y:S05]  /*a260*/  BSYNC B0 ;  /* 0x0000000000007941 */ /* 0x000fea0003800000 */
.L_x_319:
[----:B------:R-:W-:Y:S05]  /*a270*/  BRA `(.L_x_321) ;  /* 0xfffffff800d07947 */ /* 0x000fea000383ffff */
.L_x_311:
[----:B0-----:R0:W1:Y:S02]  /*a280*/  SYNCS.PHASECHK.TRANS64.TRYWAIT P0, [R7+URZ], R4 ;  /* 0x00000004070075a7 */ /* 0x001064000800017f */
[----:B-1----:R-:W-:Y:S05]  /*a290*/  @!P0 NANOSLEEP.SYNCS 0x989680 ;  /* 0x009896800000895d */ /* 0x002fea0003900000 */
[----:B------:R-:W1:Y:S02]  /*a2a0*/  @!P0 SYNCS.PHASECHK.TRANS64 P0, [R7+URZ], R4 ;  /* 0x00000004070085a7 */ /* 0x000e64000800007f */
[----:B-1----:R-:W-:Y:S05]  /*a2b0*/  @!P0 BRA `(.L_x_311) ;  /* 0xfffffffc00f08947 */ /* 0x002fea000383ffff */
[----:B------:R-:W-:Y:S05]  /*a2c0*/  BRA `(.L_x_322) ;  /* 0xfffffffc00107947 */ /* 0x000fea000383ffff */
.L_x_312:
[----:B0-----:R0:W1:Y:S02]  /*a2d0*/  SYNCS.PHASECHK.TRANS64.TRYWAIT P0, [R6+URZ], R3 ;  /* 0x00000003060075a7 */ /* 0x001064000800017f */
[----:B-1----:R-:W-:Y:S05]  /*a2e0*/  @!P0 NANOSLEEP.SYNCS 0x989680 ;  /* 0x009896800000895d */ /* 0x002fea0003900000 */
[----:B------:R-:W1:Y:S02]  /*a2f0*/  @!P0 SYNCS.PHASECHK.TRANS64 P0, [R6+URZ], R3 ;  /* 0x00000003060085a7 */ /* 0x000e64000800007f */
[----:B-1----:R-:W-:Y:S05]  /*a300*/  @!P0 BRA `(.L_x_312) ;  /* 0xfffffffc00f08947 */ /* 0x002fea000383ffff */
[----:B------:R-:W-:Y:S05]  /*a310*/  BRA `(.L_x_323) ;  /* 0xfffffffc00207947 */ /* 0x000fea000383ffff */
.L_x_313:
[----:B-1----:R1:W2:Y:S02]  /*a320*/  SYNCS.PHASECHK.TRANS64.TRYWAIT P0, [R7+URZ], R4 ;  /* 0x00000004070075a7 */ /* 0x0022a4000800017f */
[----:B--2---:R-:W-:Y:S05]  /*a330*/  @!P0 NANOSLEEP.SYNCS 0x989680 ;  /* 0x009896800000895d */ /* 0x004fea0003900000 */
[----:B------:R-:W2:Y:S02]  /*a340*/  @!P0 SYNCS.PHASECHK.TRANS64 P0, [R7+URZ], R4 ;  /* 0x00000004070085a7 */ /* 0x000ea4000800007f */
[----:B--2---:R-:W-:Y:S05]  /*a350*/  @!P0 BRA `(.L_x_313) ;  /* 0xfffffffc00f08947 */ /* 0x004fea000383ffff */
[----:B------:R-:W-:Y:S05]  /*a360*/  BRA `(.L_x_324) ;  /* 0xfffffffc00287947 */ /* 0x000fea000383ffff */
.L_x_325:
[----:B------:R-:W-:-:S00]  /*a370*/  BRA `(.L_x_325) ;  /* 0xfffffffc00fc7947 */ /* 0x000fc0000383ffff */
[----:B------:R-:W-:-:S00]  /*a380*/  NOP ;  /* 0x0000000000007918 */ /* 0x000fc00000000000 */
[----:B------:R-:W-:-:S00]  /*a390*/  NOP ;  /* 0x0000000000007918 */ /* 0x000fc00000000000 */
[----:B------:R-:W-:-:S00]  /*a3a0*/  NOP ;  /* 0x0000000000007918 */ /* 0x000fc00000000000 */
[----:B------:R-:W-:-:S00]  /*a3b0*/  NOP ;  /* 0x0000000000007918 */ /* 0x000fc00000000000 */
[----:B------:R-:W-:-:S00]  /*a3c0*/  NOP ;  /* 0x0000000000007918 */ /* 0x000fc00000000000 */
[----:B------:R-:W-:-:S00]  /*a3d0*/  NOP ;  /* 0x0000000000007918 */ /* 0x000fc00000000000 */
[----:B------:R-:W-:-:S00]  /*a3e0*/  NOP ;  /* 0x0000000000007918 */ /* 0x000fc00000000000 */
[----:B------:R-:W-:-:S00]  /*a3f0*/  NOP ;  /* 0x0000000000007918 */ /* 0x000fc00000000000 */
.L_x_326:


//--------------------- .nv.global.init           --------------------------
	.section	.nv.global.init,"aw",@progbits
.nv.global.init:
	.type		$str$22,@object
	.size		$str$22,($str$23 - $str$22)
$str$22:
        /*0000*/ 	.byte	0x6b, 0x5f, 0x74, 0x69, 0x6c, 0x65, 0x5f, 0x63, 0x6f, 0x75, 0x6e, 0x74, 0x20, 0x3e, 0x3d, 0x20
        /*0010*/ 	.byte	0x31, 0x00
	.type		$str$23,@object
	.size		$str$23,(__unnamed_1 - $str$23)
$str$23:
        /*0012*/ 	.byte	0x2f, 0x74, 0x6d, 0x70, 0x2f, 0x63, 0x75, 0x74, 0x6c, 0x61, 0x73, 0x73, 0x5f, 0x73, 0x77, 0x65
        /*0022*/ 	.byte	0x65, 0x70, 0x5f, 0x73, 0x72, 0x63, 0x2f, 0x69, 0x6e, 0x63, 0x6c, 0x75, 0x64, 0x65, 0x2f, 0x63
        /*0032*/ 	.byte	0x75, 0x74, 0x6c, 0x61, 0x73, 0x73, 0x2f, 0x67, 0x65, 0x6d, 0x6d, 0x2f, 0x63, 0x6f, 0x6c, 0x6c
        /*0042*/ 	.byte	0x65, 0x63, 0x74, 0x69, 0x76, 0x65, 0x2f, 0x73, 0x6d, 0x39, 0x30, 0x5f, 0x6d, 0x6d, 0x61, 0x5f
        /*0052*/ 	.byte	0x74, 0x6d, 0x61, 0x5f, 0x67, 0x6d, 0x6d, 0x61, 0x5f, 0x73, 0x73, 0x5f, 0x77, 0x61, 0x72, 0x70
        /*0062*/ 	.byte	0x73, 0x70, 0x65, 0x63, 0x69, 0x61, 0x6c, 0x69, 0x7a, 0x65, 0x64, 0x2e, 0x68, 0x70, 0x70, 0x00
	.type		__unnamed_1,@object
	.size		__unnamed_1,(.L_0 - __unnamed_1)
__unnamed_1:
        /*0072*/ 	.byte	0x76, 0x6f, 0x69, 0x64, 0x20, 0x63, 0x75, 0x74, 0x6c, 0x61, 0x73, 0x73, 0x3a, 0x3a, 0x67, 0x65
        /* <DEDUP_REMOVED lines=172> */
        /*0b42*/ 	.byte	0x74, 0x69, 0x74, 0x79, 0x5d, 0x00
.L_0:


//--------------------- .nv.shared._ZN7cutlass13device_kernelINS_4gemm6kernel13GemmUniversalIN4cute5tupleIJiiiiEEENS1_10collective13CollectiveMmaINS1_34MainloopSm90TmaGmmaWarpSpecializedILi4ENS5_IJNS4_1CILi1EEESB_SB_EEENS1_35KernelTmaWarpSpecializedCooperativeEEENS5_IJNSA_ILi256EEENSA_ILi128EEESG_EEEaNS5_IJlSB_lEEEaSI_NS4_8TiledMMAINS4_8MMA_AtomIJNS4_4SM904GMMA27MMA_64x128x32_S32S8S8_SS_TNEEEENS4_6LayoutINS5_IJNSA_ILi2EEESB_SB_EEENS5_IJSB_NSA_ILi0EEESS_EEEEENS5_IJNS4_10UnderscoreESV_SV_EEEEENS4_13SM90_TMA_LOADENS4_14ComposedLayoutINS4_7SwizzleILi3ELi4ELi3EEENS4_18smem_ptr_flag_bitsILi8EEENSP_INS5_IJNSA_ILi8EEESG_EEENS5_IJSG_SB_EEEEEEEvNS4_8identityESY_S18_vS19_EENS_8epilogue10collective6detail29Sm90TmaWarpSpecializedAdapterINS1C_15DefaultEpilogueIaSI_SI_NS1B_6thread17LinearCombinationIaLi1EiiLNS1G_9ScaleType4KindE0ELNS_15FloatRoundStyleE2EaEENS1_15EpilogueDefaultEEEEEvvEEEEvNT_6ParamsE --------------------------
	.section	.nv.shared._ZN7cutlass13device_kernelINS_4gemm6kernel13GemmUniversalIN4cute5tupleIJiiiiEEENS1_10collective13CollectiveMmaINS1_34MainloopSm90TmaGmmaWarpSpecializedILi4ENS5_IJNS4_1CILi1EEESB_SB_EEENS1_35KernelTmaWarpSpecializedCooperativeEEENS5_IJNSA_ILi256EEENSA_ILi128EEESG_EEEaNS5_IJlSB_lEEEaSI_NS4_8TiledMMAINS4_8MMA_AtomIJNS4_4SM904GMMA27MMA_64x128x32_S32S8S8_SS_TNEEEENS4_6LayoutINS5_IJNSA_ILi2EEESB_SB_EEENS5_IJSB_NSA_ILi0EEESS_EEEEENS5_IJNS4_10UnderscoreESV_SV_EEEEENS4_13SM90_TMA_LOADENS4_14ComposedLayoutINS4_7SwizzleILi3ELi4ELi3EEENS4_18smem_ptr_flag_bitsILi8EEENSP_INS5_IJNSA_ILi8EEESG_EEENS5_IJSG_SB_EEEEEEEvNS4_8identityESY_S18_vS19_EENS_8epilogue10collective6detail29Sm90TmaWarpSpecializedAdapterINS1C_15DefaultEpilogueIaSI_SI_NS1B_6thread17LinearCombinationIaLi1EiiLNS1G_9ScaleType4KindE0ELNS_15FloatRoundStyleE2EaEENS1_15EpilogueDefaultEEEEEvvEEEEvNT_6ParamsE,"aw",@nobits
	.sectionflags	@""
	.align	16
	.zero		1024


//--------------------- .nv.shared.reserved.0     --------------------------
	.section	.nv.shared.reserved.0,"aw",@nobits
	.weak		__nv_reservedSMEM_offset_0_alias
	.size		__nv_reservedSMEM_offset_0_alias, 0, 0
	.other		__nv_reservedSMEM_offset_0_alias,@"STO_CUDA_RESERVED_SHARED STV_DEFAULT"
__nv_reservedSMEM_offset_0_alias:
	.zero		0


//--------------------- .nv.global                --------------------------
	.section	.nv.global,"aw",@nobits
.nv.global:
	.type		_ZN39_INTERNAL_c762ed8f_4_k_cu_f297da1e_55834cute1_E,@object
	.size		_ZN39_INTERNAL_c762ed8f_4_k_cu_f297da1e_55834cute1_E,(_ZN39_INTERNAL_c762ed8f_4_k_cu_f297da1e_55834cuda3std3__45__cpo6cbeginE - _ZN39_INTERNAL_c762ed8f_4_k_cu_f297da1e_55834cute1_E)
_ZN39_INTERNAL_c762ed8f_4_k_cu_f297da1e_55834cute1_E:
	.zero		1
	.type		_ZN39_INTERNAL_c762ed8f_4_k_cu_f297da1e_55834cuda3std3__45__cpo6cbeginE,@object
	.size		_ZN39_INTERNAL_c762ed8f_4_k_cu_f297da1e_55834cuda3std3__45__cpo6cbeginE,(_ZN39_INTERNAL_c762ed8f_4_k_cu_f297da1e_55834cuda3std3__48in_placeE - _ZN39_INTERNAL_c762ed8f_4_k_cu_f297da1e_55834cuda3std3__45__cpo6cbeginE)
_ZN39_INTERNAL_c762ed8f_4_k_cu_f297da1e_55834cuda3std3__45__cpo6cbeginE:
	.zero		1
	.type		_ZN39_INTERNAL_c762ed8f_4_k_cu_f297da1e_55834cuda3std3__48in_placeE,@object
	.size		_ZN39_INTERNAL_c762ed8f_4_k_cu_f297da1e_55834cuda3std3__48in_placeE,(_ZN39_INTERNAL_c762ed8f_4_k_cu_f297da1e_55834cuda3std6ranges3__45__cpo9iter_moveE - _ZN39_INTERNAL_c762ed8f_4_k_cu_f297da1e_55834cuda3std3__48in_placeE)
_ZN39_INTERNAL_c762ed8f_4_k_cu_f297da1e_55834cuda3std3__48in_placeE:
	.zero		1
	.type		_ZN39_INTERNAL_c762ed8f_4_k_cu_f297da1e_55834cuda3std6ranges3__45__cpo9iter_moveE,@object
	.size		_ZN39_INTERNAL_c762ed8f_4_k_cu_f297da1e_55834cuda3std6ranges3__45__cpo9iter_moveE,(_ZN39_INTERNAL_c762ed8f_4_k_cu_f297da1e_55834cuda3std3__45__cpo5beginE - _ZN39_INTERNAL_c762ed8f_4_k_cu_f297da1e_55834cuda3std6ranges3__45__cpo9iter_moveE)
_ZN39_INTERNAL_c762ed8f_4_k_cu_f297da1e_55834cuda3std6ranges3__45__cpo9iter_moveE:
	.zero		1
	.type		_ZN39_INTERNAL_c762ed8f_4_k_cu_f297da1e_55834cuda3std3__45__cpo5beginE,@object
	.size		_ZN39_INTERNAL_c762ed8f_4_k_cu_f297da1e_55834cuda3std3__45__cpo5beginE,(_ZN39_INTERNAL_c762ed8f_4_k_cu_f297da1e_55834cuda3std3__441_GLOBAL__N__c762ed8f_4_k_cu_f297da1e_55836ignoreE - _ZN39_INTERNAL_c762ed8f_4_k_cu_f297da1e_55834cuda3std3__45__cpo5beginE)
_ZN39_INTERNAL_c762ed8f_4_k_cu_f297da1e_55834cuda3std3__45__cpo5beginE:
	.zero		1
	.type		_ZN39_INTERNAL_c762ed8f_4_k_cu_f297da1e_55834cuda3std3__441_GLOBAL__N__c762ed8f_4_k_cu_f297da1e_55836ignoreE,@object
	.size		_ZN39_INTERNAL_c762ed8f_4_k_cu_f297da1e_55834cuda3std3__441_GLOBAL__N__c762ed8f_4_k_cu_f297da1e_55836ignoreE,(_ZN39_INTERNAL_c762ed8f_4_k_cu_f297da1e_55834cute7productE - _ZN39_INTERNAL_c762ed8f_4_k_cu_f297da1e_55834cuda3std3__441_GLOBAL__N__c762ed8f_4_k_cu_f297da1e_55836ignoreE)
_ZN39_INTERNAL_c762ed8f_4_k_cu_f297da1e_55834cuda3std3__441_GLOBAL__N__c762ed8f_4_k_cu_f297da1e_55836ignoreE:
	.zero		1
	.type		_ZN39_INTERNAL_c762ed8f_4_k_cu_f297da1e_55834cute7productE,@object
	.size		_ZN39_INTERNAL_c762ed8f_4_k_cu_f297da1e_55834cute7productE,(_ZN39_INTERNAL_c762ed8f_4_k_cu_f297da1e_55834cuda3std3__45__cpo3endE - _ZN39_INTERNAL_c762ed8f_4_k_cu_f297da1e_55834cute7productE)
_ZN39_INTERNAL_c762ed8f_4_k_cu_f297da1e_55834cute7productE:
	.zero		1
	.type		_ZN39_INTERNAL_c762ed8f_4_k_cu_f297da1e_55834cuda3std3__45__cpo3endE,@object
	.size		_ZN39_INTERNAL_c762ed8f_4_k_cu_f297da1e_55834cuda3std3__45__cpo3endE,(_ZN39_INTERNAL_c762ed8f_4_k_cu_f297da1e_55834cuda3std3__419piecewise_constructE - _ZN39_INTERNAL_c762ed8f_4_k_cu_f297da1e_55834cuda3std3__45__cpo3endE)
_ZN39_INTERNAL_c762ed8f_4_k_cu_f297da1e_55834cuda3std3__45__cpo3endE:
	.zero		1
	.type		_ZN39_INTERNAL_c762ed8f_4_k_cu_f297da1e_55834cuda3std3__419piecewise_constructE,@object
	.size		_ZN39_INTERNAL_c762ed8f_4_k_cu_f297da1e_55834cuda3std3__419piecewise_constructE,(_ZN39_INTERNAL_c762ed8f_4_k_cu_f297da1e_55834cuda3std3__45__cpo4cendE - _ZN39_INTERNAL_c762ed8f_4_k_cu_f297da1e_55834cuda3std3__419piecewise_constructE)
_ZN39_INTERNAL_c762ed8f_4_k_cu_f297da1e_55834cuda3std3__419piecewise_constructE:
	.zero		1
	.type		_ZN39_INTERNAL_c762ed8f_4_k_cu_f297da1e_55834cuda3std3__45__cpo4cendE,@object
	.size		_ZN39_INTERNAL_c762ed8f_4_k_cu_f297da1e_55834cuda3std3__45__cpo4cendE,(_ZN39_INTERNAL_c762ed8f_4_k_cu_f297da1e_55834cuda3std6ranges3__45__cpo4swapE - _ZN39_INTERNAL_c762ed8f_4_k_cu_f297da1e_55834cuda3std3__45__cpo4cendE)
_ZN39_INTERNAL_c762ed8f_4_k_cu_f297da1e_55834cuda3std3__45__cpo4cendE:
	.zero		1
	.type		_ZN39_INTERNAL_c762ed8f_4_k_cu_f297da1e_55834cuda3std6ranges3__45__cpo4swapE,@object
	.size		_ZN39_INTERNAL_c762ed8f_4_k_cu_f297da1e_55834cuda3std6ranges3__45__cpo4swapE,(.L_8 - _ZN39_INTERNAL_c762ed8f_4_k_cu_f297da1e_55834cuda3std6ranges3__45__cpo4swapE)
_ZN39_INTERNAL_c762ed8f_4_k_cu_f297da1e_55834cuda3std6ranges3__45__cpo4swapE:
	.zero		1
.L_8:


//--------------------- .nv.constant0._ZN7cutlass13device_kernelINS_4gemm6kernel13GemmUniversalIN4cute5tupleIJiiiiEEENS1_10collective13CollectiveMmaINS1_34MainloopSm90TmaGmmaWarpSpecializedILi4ENS5_IJNS4_1CILi1EEESB_SB_EEENS1_35KernelTmaWarpSpecializedCooperativeEEENS5_IJNSA_ILi256EEENSA_ILi128EEESG_EEEaNS5_IJlSB_lEEEaSI_NS4_8TiledMMAINS4_8MMA_AtomIJNS4_4SM904GMMA27MMA_64x128x32_S32S8S8_SS_TNEEEENS4_6LayoutINS5_IJNSA_ILi2EEESB_SB_EEENS5_IJSB_NSA_ILi0EEESS_EEEEENS5_IJNS4_10UnderscoreESV_SV_EEEEENS4_13SM90_TMA_LOADENS4_14ComposedLayoutINS4_7SwizzleILi3ELi4ELi3EEENS4_18smem_ptr_flag_bitsILi8EEENSP_INS5_IJNSA_ILi8EEESG_EEENS5_IJSG_SB_EEEEEEEvNS4_8identityESY_S18_vS19_EENS_8epilogue10collective6detail29Sm90TmaWarpSpecializedAdapterINS1C_15DefaultEpilogueIaSI_SI_NS1B_6thread17LinearCombinationIaLi1EiiLNS1G_9ScaleType4KindE0ELNS_15FloatRoundStyleE2EaEENS1_15EpilogueDefaultEEEEEvvEEEEvNT_6ParamsE --------------------------
	.section	.nv.constant0._ZN7cutlass13device_kernelINS_4gemm6kernel13GemmUniversalIN4cute5tupleIJiiiiEEENS1_10collective13CollectiveMmaINS1_34MainloopSm90TmaGmmaWarpSpecializedILi4ENS5_IJNS4_1CILi1EEESB_SB_EEENS1_35KernelTmaWarpSpecializedCooperativeEEENS5_IJNSA_ILi256EEENSA_ILi128EEESG_EEEaNS5_IJlSB_lEEEaSI_NS4_8TiledMMAINS4_8MMA_AtomIJNS4_4SM904GMMA27MMA_64x128x32_S32S8S8_SS_TNEEEENS4_6LayoutINS5_IJNSA_ILi2EEESB_SB_EEENS5_IJSB_NSA_ILi0EEESS_EEEEENS5_IJNS4_10UnderscoreESV_SV_EEEEENS4_13SM90_TMA_LOADENS4_14ComposedLayoutINS4_7SwizzleILi3ELi4ELi3EEENS4_18smem_ptr_flag_bitsILi8EEENSP_INS5_IJNSA_ILi8EEESG_EEENS5_IJSG_SB_EEEEEEEvNS4_8identityESY_S18_vS19_EENS_8epilogue10collective6detail29Sm90TmaWarpSpecializedAdapterINS1C_15DefaultEpilogueIaSI_SI_NS1B_6thread17LinearCombinationIaLi1EiiLNS1G_9ScaleType4KindE0ELNS_15FloatRoundStyleE2EaEENS1_15EpilogueDefaultEEEEEvvEEEEvNT_6ParamsE,"a",@progbits
	.sectionflags	@""
	.align	4
.nv.constant0._ZN7cutlass13device_kernelINS_4gemm6kernel13GemmUniversalIN4cute5tupleIJiiiiEEENS1_10collective13CollectiveMmaINS1_34MainloopSm90TmaGmmaWarpSpecializedILi4ENS5_IJNS4_1CILi1EEESB_SB_EEENS1_35KernelTmaWarpSpecializedCooperativeEEENS5_IJNSA_ILi256EEENSA_ILi128EEESG_EEEaNS5_IJlSB_lEEEaSI_NS4_8TiledMMAINS4_8MMA_AtomIJNS4_4SM904GMMA27MMA_64x128x32_S32S8S8_SS_TNEEEENS4_6LayoutINS5_IJNSA_ILi2EEESB_SB_EEENS5_IJSB_NSA_ILi0EEESS_EEEEENS5_IJNS4_10UnderscoreESV_SV_EEEEENS4_13SM90_TMA_LOADENS4_14ComposedLayoutINS4_7SwizzleILi3ELi4ELi3EEENS4_18smem_ptr_flag_bitsILi8EEENSP_INS5_IJNSA_ILi8EEESG_EEENS5_IJSG_SB_EEEEEEEvNS4_8identityESY_S18_vS19_EENS_8epilogue10collective6detail29Sm90TmaWarpSpecializedAdapterINS1C_15DefaultEpilogueIaSI_SI_NS1B_6thread17LinearCombinationIaLi1EiiLNS1G_9ScaleType4KindE0ELNS_15FloatRoundStyleE2EaEENS1_15EpilogueDefaultEEEEEvvEEEEvNT_6ParamsE:
	.zero		1664


//--------------------- SYMBOLS --------------------------

	.type		.nv.reservedSmem.offset0,@object
	.size		.nv.reservedSmem.offset0,0x4
	.type		__assertfail,@function
